//
// Generated by NVIDIA NVVM Compiler
//
// Compiler Build ID: CL-36424714
// Cuda compilation tools, release 13.0, V13.0.88
// Based on NVVM 20.0.0
//

.version 9.0
.target sm_100
.address_size 64

	// .globl	_Z12check_subseqPiS_S_Phjjj
.global .align 1 .b8 _ZN34_INTERNAL_07a3db85_4_k_cu_663f977e4cuda3std3__45__cpo5beginE[1];
.global .align 1 .b8 _ZN34_INTERNAL_07a3db85_4_k_cu_663f977e4cuda3std3__45__cpo3endE[1];
.global .align 1 .b8 _ZN34_INTERNAL_07a3db85_4_k_cu_663f977e4cuda3std3__45__cpo6cbeginE[1];
.global .align 1 .b8 _ZN34_INTERNAL_07a3db85_4_k_cu_663f977e4cuda3std3__45__cpo4cendE[1];
.global .align 1 .b8 _ZN34_INTERNAL_07a3db85_4_k_cu_663f977e4cuda3std3__45__cpo6rbeginE[1];
.global .align 1 .b8 _ZN34_INTERNAL_07a3db85_4_k_cu_663f977e4cuda3std3__45__cpo4rendE[1];
.global .align 1 .b8 _ZN34_INTERNAL_07a3db85_4_k_cu_663f977e4cuda3std3__45__cpo7crbeginE[1];
.global .align 1 .b8 _ZN34_INTERNAL_07a3db85_4_k_cu_663f977e4cuda3std3__45__cpo5crendE[1];
.global .align 1 .b8 _ZN34_INTERNAL_07a3db85_4_k_cu_663f977e4cuda3std3__436_GLOBAL__N__07a3db85_4_k_cu_663f977e6ignoreE[1];
.global .align 1 .b8 _ZN34_INTERNAL_07a3db85_4_k_cu_663f977e4cuda3std3__419piecewise_constructE[1];
.global .align 1 .b8 _ZN34_INTERNAL_07a3db85_4_k_cu_663f977e4cuda3std3__48in_placeE[1];
.global .align 1 .b8 _ZN34_INTERNAL_07a3db85_4_k_cu_663f977e4cuda3std3__420unreachable_sentinelE[1];
.global .align 1 .b8 _ZN34_INTERNAL_07a3db85_4_k_cu_663f977e4cuda3std3__47nulloptE[1];
.global .align 1 .b8 _ZN34_INTERNAL_07a3db85_4_k_cu_663f977e4cuda3std3__48unexpectE[1];
.global .align 1 .b8 _ZN34_INTERNAL_07a3db85_4_k_cu_663f977e4cuda3std6ranges3__45__cpo4swapE[1];
.global .align 1 .b8 _ZN34_INTERNAL_07a3db85_4_k_cu_663f977e4cuda3std6ranges3__45__cpo9iter_moveE[1];
.global .align 1 .b8 _ZN34_INTERNAL_07a3db85_4_k_cu_663f977e4cuda3std6ranges3__45__cpo5beginE[1];
.global .align 1 .b8 _ZN34_INTERNAL_07a3db85_4_k_cu_663f977e4cuda3std6ranges3__45__cpo3endE[1];
.global .align 1 .b8 _ZN34_INTERNAL_07a3db85_4_k_cu_663f977e4cuda3std6ranges3__45__cpo6cbeginE[1];
.global .align 1 .b8 _ZN34_INTERNAL_07a3db85_4_k_cu_663f977e4cuda3std6ranges3__45__cpo4cendE[1];
.global .align 1 .b8 _ZN34_INTERNAL_07a3db85_4_k_cu_663f977e4cuda3std6ranges3__45__cpo7advanceE[1];
.global .align 1 .b8 _ZN34_INTERNAL_07a3db85_4_k_cu_663f977e4cuda3std6ranges3__45__cpo9iter_swapE[1];
.global .align 1 .b8 _ZN34_INTERNAL_07a3db85_4_k_cu_663f977e4cuda3std6ranges3__45__cpo4nextE[1];
.global .align 1 .b8 _ZN34_INTERNAL_07a3db85_4_k_cu_663f977e4cuda3std6ranges3__45__cpo4prevE[1];
.global .align 1 .b8 _ZN34_INTERNAL_07a3db85_4_k_cu_663f977e4cuda3std6ranges3__45__cpo4dataE[1];
.global .align 1 .b8 _ZN34_INTERNAL_07a3db85_4_k_cu_663f977e4cuda3std6ranges3__45__cpo5cdataE[1];
.global .align 1 .b8 _ZN34_INTERNAL_07a3db85_4_k_cu_663f977e4cuda3std6ranges3__45__cpo4sizeE[1];
.global .align 1 .b8 _ZN34_INTERNAL_07a3db85_4_k_cu_663f977e4cuda3std6ranges3__45__cpo5ssizeE[1];
.global .align 1 .b8 _ZN34_INTERNAL_07a3db85_4_k_cu_663f977e4cuda3std6ranges3__45__cpo8distanceE[1];
.global .align 1 .b8 _ZN34_INTERNAL_07a3db85_4_k_cu_663f977e6thrust24THRUST_300001_SM_1000_NS8cuda_cub3parE[1];
.global .align 1 .b8 _ZN34_INTERNAL_07a3db85_4_k_cu_663f977e6thrust24THRUST_300001_SM_1000_NS8cuda_cub10par_nosyncE[1];
.global .align 1 .b8 _ZN34_INTERNAL_07a3db85_4_k_cu_663f977e6thrust24THRUST_300001_SM_1000_NS6system6detail10sequential3seqE[1];
.global .align 1 .b8 _ZN34_INTERNAL_07a3db85_4_k_cu_663f977e6thrust24THRUST_300001_SM_1000_NS12placeholders2_1E[1];
.global .align 1 .b8 _ZN34_INTERNAL_07a3db85_4_k_cu_663f977e6thrust24THRUST_300001_SM_1000_NS12placeholders2_2E[1];
.global .align 1 .b8 _ZN34_INTERNAL_07a3db85_4_k_cu_663f977e6thrust24THRUST_300001_SM_1000_NS12placeholders2_3E[1];
.global .align 1 .b8 _ZN34_INTERNAL_07a3db85_4_k_cu_663f977e6thrust24THRUST_300001_SM_1000_NS12placeholders2_4E[1];
.global .align 1 .b8 _ZN34_INTERNAL_07a3db85_4_k_cu_663f977e6thrust24THRUST_300001_SM_1000_NS12placeholders2_5E[1];
.global .align 1 .b8 _ZN34_INTERNAL_07a3db85_4_k_cu_663f977e6thrust24THRUST_300001_SM_1000_NS12placeholders2_6E[1];
.global .align 1 .b8 _ZN34_INTERNAL_07a3db85_4_k_cu_663f977e6thrust24THRUST_300001_SM_1000_NS12placeholders2_7E[1];
.global .align 1 .b8 _ZN34_INTERNAL_07a3db85_4_k_cu_663f977e6thrust24THRUST_300001_SM_1000_NS12placeholders2_8E[1];
.global .align 1 .b8 _ZN34_INTERNAL_07a3db85_4_k_cu_663f977e6thrust24THRUST_300001_SM_1000_NS12placeholders2_9E[1];
.global .align 1 .b8 _ZN34_INTERNAL_07a3db85_4_k_cu_663f977e6thrust24THRUST_300001_SM_1000_NS12placeholders3_10E[1];
.global .align 1 .b8 _ZN34_INTERNAL_07a3db85_4_k_cu_663f977e6thrust24THRUST_300001_SM_1000_NS3seqE[1];

.visible .entry _Z12check_subseqPiS_S_Phjjj(
	.param .u64 .ptr .align 1 _Z12check_subseqPiS_S_Phjjj_param_0,
	.param .u64 .ptr .align 1 _Z12check_subseqPiS_S_Phjjj_param_1,
	.param .u64 .ptr .align 1 _Z12check_subseqPiS_S_Phjjj_param_2,
	.param .u64 .ptr .align 1 _Z12check_subseqPiS_S_Phjjj_param_3,
	.param .u32 _Z12check_subseqPiS_S_Phjjj_param_4,
	.param .u32 _Z12check_subseqPiS_S_Phjjj_param_5,
	.param .u32 _Z12check_subseqPiS_S_Phjjj_param_6
)
{
	.reg .pred 	%p<22>;
	.reg .b16 	%rs<2>;
	.reg .b32 	%r<103>;
	.reg .b64 	%rd<30>;

	ld.param.u64 	%rd11, [_Z12check_subseqPiS_S_Phjjj_param_0];
	ld.param.u64 	%rd12, [_Z12check_subseqPiS_S_Phjjj_param_1];
	ld.param.u64 	%rd9, [_Z12check_subseqPiS_S_Phjjj_param_2];
	ld.param.u64 	%rd10, [_Z12check_subseqPiS_S_Phjjj_param_3];
	ld.param.u32 	%r49, [_Z12check_subseqPiS_S_Phjjj_param_4];
	ld.param.u32 	%r50, [_Z12check_subseqPiS_S_Phjjj_param_5];
	ld.param.u32 	%r51, [_Z12check_subseqPiS_S_Phjjj_param_6];
	cvta.to.global.u64 	%rd1, %rd12;
	cvta.to.global.u64 	%rd2, %rd11;
	mov.u32 	%r52, %ntid.x;
	mov.u32 	%r53, %ctaid.x;
	mov.u32 	%r54, %tid.x;
	mad.lo.s32 	%r1, %r52, %r53, %r54;
	mul.lo.s32 	%r55, %r50, %r1;
	cvt.u64.u32 	%rd3, %r55;
	setp.ge.u32 	%p1, %r1, %r51;
	@%p1 bra 	$L__BB0_30;
	setp.eq.s32 	%p2, %r50, 0;
	@%p2 bra 	$L__BB0_29;
	shl.b64 	%rd13, %rd3, 2;
	add.s64 	%rd4, %rd1, %rd13;
	cvta.to.global.u64 	%rd5, %rd9;
	mov.b32 	%r79, 0;
	mov.u32 	%r100, %r1;
	mov.u32 	%r99, %r79;
$L__BB0_3:
	not.b32 	%r58, %r99;
	add.s32 	%r5, %r49, %r58;
	not.b32 	%r59, %r79;
	add.s32 	%r6, %r50, %r59;
	setp.le.u32 	%p3, %r5, %r6;
	mov.b32 	%r89, 1;
	@%p3 bra 	$L__BB0_11;
	sub.s32 	%r83, %r50, %r79;
	setp.gt.u32 	%p4, %r83, %r5;
	mov.b32 	%r84, 1;
	@%p4 bra 	$L__BB0_7;
	mov.b32 	%r84, 1;
$L__BB0_6:
	mul.lo.s32 	%r84, %r83, %r84;
	add.s32 	%r83, %r83, 1;
	setp.gt.u32 	%p5, %r83, %r5;
	@%p5 bra 	$L__BB0_7;
	bra.uni 	$L__BB0_6;
$L__BB0_7:
	sub.s32 	%r9, %r5, %r6;
	setp.lt.u32 	%p6, %r9, 2;
	mov.b32 	%r87, 1;
	@%p6 bra 	$L__BB0_10;
	mov.b32 	%r87, 1;
	mov.b32 	%r85, 2;
$L__BB0_9:
	mul.lo.s32 	%r87, %r85, %r87;
	add.s32 	%r17, %r85, 1;
	setp.lt.u32 	%p7, %r85, %r9;
	mov.u32 	%r85, %r17;
	@%p7 bra 	$L__BB0_9;
$L__BB0_10:
	div.u32 	%r89, %r84, %r87;
$L__BB0_11:
	setp.gt.s32 	%p8, %r89, %r100;
	@%p8 bra 	$L__BB0_22;
	sub.s32 	%r21, %r50, %r79;
	mov.u32 	%r91, %r99;
$L__BB0_13:
	sub.s32 	%r100, %r100, %r89;
	add.s32 	%r99, %r91, 1;
	sub.s32 	%r66, %r49, %r91;
	add.s32 	%r27, %r66, -2;
	setp.le.u32 	%p9, %r27, %r6;
	mov.b32 	%r89, 1;
	@%p9 bra 	$L__BB0_21;
	setp.gt.u32 	%p10, %r21, %r27;
	mov.b32 	%r94, 1;
	@%p10 bra 	$L__BB0_17;
	mov.b32 	%r94, 1;
	mov.u32 	%r93, %r21;
$L__BB0_16:
	mul.lo.s32 	%r94, %r93, %r94;
	add.s32 	%r93, %r93, 1;
	setp.gt.u32 	%p11, %r93, %r27;
	@%p11 bra 	$L__BB0_17;
	bra.uni 	$L__BB0_16;
$L__BB0_17:
	sub.s32 	%r29, %r27, %r6;
	setp.lt.u32 	%p12, %r29, 2;
	mov.b32 	%r97, 1;
	@%p12 bra 	$L__BB0_20;
	mov.b32 	%r97, 1;
	mov.b32 	%r95, 2;
$L__BB0_19:
	mul.lo.s32 	%r97, %r95, %r97;
	add.s32 	%r37, %r95, 1;
	setp.lt.u32 	%p13, %r95, %r29;
	mov.u32 	%r95, %r37;
	@%p13 bra 	$L__BB0_19;
$L__BB0_20:
	div.u32 	%r89, %r94, %r97;
$L__BB0_21:
	setp.le.s32 	%p14, %r89, %r100;
	mov.u32 	%r91, %r99;
	@%p14 bra 	$L__BB0_13;
$L__BB0_22:
	mul.wide.s32 	%rd14, %r99, 4;
	add.s64 	%rd15, %rd2, %rd14;
	ld.global.u32 	%r72, [%rd15];
	cvt.u64.u32 	%rd16, %r79;
	mul.wide.u32 	%rd17, %r79, 4;
	add.s64 	%rd18, %rd4, %rd17;
	st.global.u32 	[%rd18], %r72;
	add.s64 	%rd19, %rd16, %rd3;
	shl.b64 	%rd20, %rd19, 2;
	add.s64 	%rd21, %rd5, %rd20;
	st.global.u32 	[%rd21], %r99;
	add.s32 	%r99, %r99, 1;
	add.s32 	%r79, %r79, 1;
	setp.ne.s32 	%p15, %r79, %r50;
	@%p15 bra 	$L__BB0_3;
	mul.wide.u32 	%rd22, %r49, 4;
	add.s64 	%rd6, %rd2, %rd22;
	mov.b32 	%r101, 0;
$L__BB0_24:
	mul.wide.u32 	%rd23, %r101, 4;
	add.s64 	%rd7, %rd6, %rd23;
	add.s64 	%rd8, %rd4, %rd23;
	mov.b32 	%r102, 0;
$L__BB0_25:
	setp.eq.s32 	%p16, %r101, %r102;
	@%p16 bra 	$L__BB0_27;
	ld.global.u32 	%r75, [%rd7];
	mul.wide.u32 	%rd24, %r102, 4;
	add.s64 	%rd25, %rd6, %rd24;
	ld.global.u32 	%r76, [%rd25];
	setp.eq.s32 	%p17, %r75, %r76;
	ld.global.u32 	%r77, [%rd8];
	add.s64 	%rd26, %rd4, %rd24;
	ld.global.u32 	%r78, [%rd26];
	setp.eq.s32 	%p18, %r77, %r78;
	xor.pred  	%p19, %p17, %p18;
	@%p19 bra 	$L__BB0_30;
$L__BB0_27:
	add.s32 	%r102, %r102, 1;
	setp.ne.s32 	%p20, %r102, %r50;
	@%p20 bra 	$L__BB0_25;
	add.s32 	%r101, %r101, 1;
	setp.ne.s32 	%p21, %r101, %r50;
	@%p21 bra 	$L__BB0_24;
$L__BB0_29:
	cvt.s64.s32 	%rd27, %r1;
	cvta.to.global.u64 	%rd28, %rd10;
	add.s64 	%rd29, %rd28, %rd27;
	mov.b16 	%rs1, 1;
	st.global.u8 	[%rd29], %rs1;
$L__BB0_30:
	ret;

}
	// .globl	_ZN3cub18CUB_300001_SM_10006detail11EmptyKernelIvEEvv
.visible .entry _ZN3cub18CUB_300001_SM_10006detail11EmptyKernelIvEEvv()
{


	ret;

}
	// .globl	_ZN3cub18CUB_300001_SM_10006detail8for_each13static_kernelINS2_12policy_hub_t12policy_500_tEmN6thrust24THRUST_300001_SM_1000_NS8cuda_cub6__fill7functorINS7_6detail15normal_iteratorINS7_10device_ptrIiEEEEiEEEEvT0_T1_
.visible .entry _ZN3cub18CUB_300001_SM_10006detail8for_each13static_kernelINS2_12policy_hub_t12policy_500_tEmN6thrust24THRUST_300001_SM_1000_NS8cuda_cub6__fill7functorINS7_6detail15normal_iteratorINS7_10device_ptrIiEEEEiEEEEvT0_T1_(
	.param .u64 _ZN3cub18CUB_300001_SM_10006detail8for_each13static_kernelINS2_12policy_hub_t12policy_500_tEmN6thrust24THRUST_300001_SM_1000_NS8cuda_cub6__fill7functorINS7_6detail15normal_iteratorINS7_10device_ptrIiEEEEiEEEEvT0_T1__param_0,
	.param .align 8 .b8 _ZN3cub18CUB_300001_SM_10006detail8for_each13static_kernelINS2_12policy_hub_t12policy_500_tEmN6thrust24THRUST_300001_SM_1000_NS8cuda_cub6__fill7functorINS7_6detail15normal_iteratorINS7_10device_ptrIiEEEEiEEEEvT0_T1__param_1[16]
)
.maxntid 256
{
	.reg .pred 	%p<4>;
	.reg .b16 	%rs<5>;
	.reg .b32 	%r<12>;
	.reg .b64 	%rd<16>;

	ld.param.u32 	%r3, [_ZN3cub18CUB_300001_SM_10006detail8for_each13static_kernelINS2_12policy_hub_t12policy_500_tEmN6thrust24THRUST_300001_SM_1000_NS8cuda_cub6__fill7functorINS7_6detail15normal_iteratorINS7_10device_ptrIiEEEEiEEEEvT0_T1__param_1+8];
	ld.param.u64 	%rd4, [_ZN3cub18CUB_300001_SM_10006detail8for_each13static_kernelINS2_12policy_hub_t12policy_500_tEmN6thrust24THRUST_300001_SM_1000_NS8cuda_cub6__fill7functorINS7_6detail15normal_iteratorINS7_10device_ptrIiEEEEiEEEEvT0_T1__param_1];
	ld.param.u64 	%rd5, [_ZN3cub18CUB_300001_SM_10006detail8for_each13static_kernelINS2_12policy_hub_t12policy_500_tEmN6thrust24THRUST_300001_SM_1000_NS8cuda_cub6__fill7functorINS7_6detail15normal_iteratorINS7_10device_ptrIiEEEEiEEEEvT0_T1__param_0];
	mov.u32 	%r9, %ctaid.x;
	mul.wide.u32 	%rd1, %r9, 512;
	sub.s64 	%rd2, %rd5, %rd1;
	setp.lt.u64 	%p1, %rd2, 512;
	@%p1 bra 	$L__BB2_2;
	mov.u32 	%r11, %tid.x;
	cvta.to.global.u64 	%rd11, %rd4;
	cvt.u64.u32 	%rd12, %r11;
	add.s64 	%rd13, %rd1, %rd12;
	shl.b64 	%rd14, %rd13, 2;
	add.s64 	%rd15, %rd11, %rd14;
	st.global.u32 	[%rd15], %r3;
	st.global.u32 	[%rd15+1024], %r3;
	bra.uni 	$L__BB2_6;
$L__BB2_2:
	cvta.to.global.u64 	%rd6, %rd4;
	mov.u32 	%r2, %tid.x;
	cvt.u64.u32 	%rd7, %r2;
	setp.le.u64 	%p2, %rd2, %rd7;
	add.s64 	%rd8, %rd1, %rd7;
	shl.b64 	%rd9, %rd8, 2;
	add.s64 	%rd3, %rd6, %rd9;
	@%p2 bra 	$L__BB2_4;
	st.global.u32 	[%rd3], %r3;
$L__BB2_4:
	add.s32 	%r10, %r2, 256;
	cvt.u64.u32 	%rd10, %r10;
	setp.le.u64 	%p3, %rd2, %rd10;
	@%p3 bra 	$L__BB2_6;
	st.global.u32 	[%rd3+1024], %r3;
$L__BB2_6:
	ret;

}
	// .globl	_ZN3cub18CUB_300001_SM_10006detail8for_each13static_kernelINS2_12policy_hub_t12policy_500_tEmN6thrust24THRUST_300001_SM_1000_NS8cuda_cub20__uninitialized_fill7functorINS7_10device_ptrIiEEiEEEEvT0_T1_
.visible .entry _ZN3cub18CUB_300001_SM_10006detail8for_each13static_kernelINS2_12policy_hub_t12policy_500_tEmN6thrust24THRUST_300001_SM_1000_NS8cuda_cub20__uninitialized_fill7functorINS7_10device_ptrIiEEiEEEEvT0_T1_(
	.param .u64 _ZN3cub18CUB_300001_SM_10006detail8for_each13static_kernelINS2_12policy_hub_t12policy_500_tEmN6thrust24THRUST_300001_SM_1000_NS8cuda_cub20__uninitialized_fill7functorINS7_10device_ptrIiEEiEEEEvT0_T1__param_0,
	.param .align 8 .b8 _ZN3cub18CUB_300001_SM_10006detail8for_each13static_kernelINS2_12policy_hub_t12policy_500_tEmN6thrust24THRUST_300001_SM_1000_NS8cuda_cub20__uninitialized_fill7functorINS7_10device_ptrIiEEiEEEEvT0_T1__param_1[16]
)
.maxntid 256
{
	.reg .pred 	%p<4>;
	.reg .b16 	%rs<5>;
	.reg .b32 	%r<12>;
	.reg .b64 	%rd<16>;

	ld.param.u32 	%r3, [_ZN3cub18CUB_300001_SM_10006detail8for_each13static_kernelINS2_12policy_hub_t12policy_500_tEmN6thrust24THRUST_300001_SM_1000_NS8cuda_cub20__uninitialized_fill7functorINS7_10device_ptrIiEEiEEEEvT0_T1__param_1+8];
	ld.param.u64 	%rd4, [_ZN3cub18CUB_300001_SM_10006detail8for_each13static_kernelINS2_12policy_hub_t12policy_500_tEmN6thrust24THRUST_300001_SM_1000_NS8cuda_cub20__uninitialized_fill7functorINS7_10device_ptrIiEEiEEEEvT0_T1__param_1];
	ld.param.u64 	%rd5, [_ZN3cub18CUB_300001_SM_10006detail8for_each13static_kernelINS2_12policy_hub_t12policy_500_tEmN6thrust24THRUST_300001_SM_1000_NS8cuda_cub20__uninitialized_fill7functorINS7_10device_ptrIiEEiEEEEvT0_T1__param_0];
	mov.u32 	%r9, %ctaid.x;
	mul.wide.u32 	%rd1, %r9, 512;
	sub.s64 	%rd2, %rd5, %rd1;
	setp.lt.u64 	%p1, %rd2, 512;
	@%p1 bra 	$L__BB3_2;
	mov.u32 	%r11, %tid.x;
	cvta.to.global.u64 	%rd11, %rd4;
	cvt.u64.u32 	%rd12, %r11;
	add.s64 	%rd13, %rd1, %rd12;
	shl.b64 	%rd14, %rd13, 2;
	add.s64 	%rd15, %rd11, %rd14;
	st.global.u32 	[%rd15], %r3;
	st.global.u32 	[%rd15+1024], %r3;
	bra.uni 	$L__BB3_6;
$L__BB3_2:
	cvta.to.global.u64 	%rd6, %rd4;
	mov.u32 	%r2, %tid.x;
	cvt.u64.u32 	%rd7, %r2;
	setp.le.u64 	%p2, %rd2, %rd7;
	add.s64 	%rd8, %rd1, %rd7;
	shl.b64 	%rd9, %rd8, 2;
	add.s64 	%rd3, %rd6, %rd9;
	@%p2 bra 	$L__BB3_4;
	st.global.u32 	[%rd3], %r3;
$L__BB3_4:
	add.s32 	%r10, %r2, 256;
	cvt.u64.u32 	%rd10, %r10;
	setp.le.u64 	%p3, %rd2, %rd10;
	@%p3 bra 	$L__BB3_6;
	st.global.u32 	[%rd3+1024], %r3;
$L__BB3_6:
	ret;

}
	// .globl	_ZN3cub18CUB_300001_SM_10006detail8for_each13static_kernelINS2_12policy_hub_t12policy_500_tElN6thrust24THRUST_300001_SM_1000_NS8cuda_cub6__fill7functorINS7_6detail15normal_iteratorINS7_10device_ptrIiEEEEiEEEEvT0_T1_
.visible .entry _ZN3cub18CUB_300001_SM_10006detail8for_each13static_kernelINS2_12policy_hub_t12policy_500_tElN6thrust24THRUST_300001_SM_1000_NS8cuda_cub6__fill7functorINS7_6detail15normal_iteratorINS7_10device_ptrIiEEEEiEEEEvT0_T1_(
	.param .u64 _ZN3cub18CUB_300001_SM_10006detail8for_each13static_kernelINS2_12policy_hub_t12policy_500_tElN6thrust24THRUST_300001_SM_1000_NS8cuda_cub6__fill7functorINS7_6detail15normal_iteratorINS7_10device_ptrIiEEEEiEEEEvT0_T1__param_0,
	.param .align 8 .b8 _ZN3cub18CUB_300001_SM_10006detail8for_each13static_kernelINS2_12policy_hub_t12policy_500_tElN6thrust24THRUST_300001_SM_1000_NS8cuda_cub6__fill7functorINS7_6detail15normal_iteratorINS7_10device_ptrIiEEEEiEEEEvT0_T1__param_1[16]
)
.maxntid 256
{
	.reg .pred 	%p<4>;
	.reg .b16 	%rs<5>;
	.reg .b32 	%r<12>;
	.reg .b64 	%rd<17>;

	ld.param.u32 	%r3, [_ZN3cub18CUB_300001_SM_10006detail8for_each13static_kernelINS2_12policy_hub_t12policy_500_tElN6thrust24THRUST_300001_SM_1000_NS8cuda_cub6__fill7functorINS7_6detail15normal_iteratorINS7_10device_ptrIiEEEEiEEEEvT0_T1__param_1+8];
	ld.param.u64 	%rd5, [_ZN3cub18CUB_300001_SM_10006detail8for_each13static_kernelINS2_12policy_hub_t12policy_500_tElN6thrust24THRUST_300001_SM_1000_NS8cuda_cub6__fill7functorINS7_6detail15normal_iteratorINS7_10device_ptrIiEEEEiEEEEvT0_T1__param_1];
	ld.param.u64 	%rd6, [_ZN3cub18CUB_300001_SM_10006detail8for_each13static_kernelINS2_12policy_hub_t12policy_500_tElN6thrust24THRUST_300001_SM_1000_NS8cuda_cub6__fill7functorINS7_6detail15normal_iteratorINS7_10device_ptrIiEEEEiEEEEvT0_T1__param_0];
	mov.u32 	%r9, %ctaid.x;
	mul.wide.u32 	%rd1, %r9, 512;
	sub.s64 	%rd2, %rd6, %rd1;
	setp.lt.s64 	%p1, %rd2, 512;
	@%p1 bra 	$L__BB4_2;
	mov.u32 	%r11, %tid.x;
	cvta.to.global.u64 	%rd12, %rd5;
	cvt.u64.u32 	%rd13, %r11;
	add.s64 	%rd14, %rd1, %rd13;
	shl.b64 	%rd15, %rd14, 2;
	add.s64 	%rd16, %rd12, %rd15;
	st.global.u32 	[%rd16], %r3;
	st.global.u32 	[%rd16+1024], %r3;
	bra.uni 	$L__BB4_6;
$L__BB4_2:
	cvta.to.global.u64 	%rd7, %rd5;
	mov.u32 	%r2, %tid.x;
	cvt.s64.s32 	%rd3, %rd2;
	cvt.u64.u32 	%rd8, %r2;
	setp.le.s64 	%p2, %rd3, %rd8;
	add.s64 	%rd9, %rd1, %rd8;
	shl.b64 	%rd10, %rd9, 2;
	add.s64 	%rd4, %rd7, %rd10;
	@%p2 bra 	$L__BB4_4;
	st.global.u32 	[%rd4], %r3;
$L__BB4_4:
	add.s32 	%r10, %r2, 256;
	cvt.u64.u32 	%rd11, %r10;
	setp.le.s64 	%p3, %rd3, %rd11;
	@%p3 bra 	$L__BB4_6;
	st.global.u32 	[%rd4+1024], %r3;
$L__BB4_6:
	ret;

}
	// .globl	_ZN3cub18CUB_300001_SM_10006detail8for_each13static_kernelINS2_12policy_hub_t12policy_500_tEmN6thrust24THRUST_300001_SM_1000_NS8cuda_cub6__fill7functorINS7_6detail15normal_iteratorINS7_10device_ptrIhEEEEhEEEEvT0_T1_
.visible .entry _ZN3cub18CUB_300001_SM_10006detail8for_each13static_kernelINS2_12policy_hub_t12policy_500_tEmN6thrust24THRUST_300001_SM_1000_NS8cuda_cub6__fill7functorINS7_6detail15normal_iteratorINS7_10device_ptrIhEEEEhEEEEvT0_T1_(
	.param .u64 _ZN3cub18CUB_300001_SM_10006detail8for_each13static_kernelINS2_12policy_hub_t12policy_500_tEmN6thrust24THRUST_300001_SM_1000_NS8cuda_cub6__fill7functorINS7_6detail15normal_iteratorINS7_10device_ptrIhEEEEhEEEEvT0_T1__param_0,
	.param .align 8 .b8 _ZN3cub18CUB_300001_SM_10006detail8for_each13static_kernelINS2_12policy_hub_t12policy_500_tEmN6thrust24THRUST_300001_SM_1000_NS8cuda_cub6__fill7functorINS7_6detail15normal_iteratorINS7_10device_ptrIhEEEEhEEEEvT0_T1__param_1[16]
)
.maxntid 256
{
	.reg .pred 	%p<4>;
	.reg .b16 	%rs<10>;
	.reg .b32 	%r<15>;
	.reg .b64 	%rd<14>;

	ld.param.u32 	%r7, [_ZN3cub18CUB_300001_SM_10006detail8for_each13static_kernelINS2_12policy_hub_t12policy_500_tEmN6thrust24THRUST_300001_SM_1000_NS8cuda_cub6__fill7functorINS7_6detail15normal_iteratorINS7_10device_ptrIhEEEEhEEEEvT0_T1__param_1+8];
	bfe.u32 	%r11, %r7, 0, 8;
	cvt.u16.u32 	%rs2, %r11;
	ld.param.u64 	%rd4, [_ZN3cub18CUB_300001_SM_10006detail8for_each13static_kernelINS2_12policy_hub_t12policy_500_tEmN6thrust24THRUST_300001_SM_1000_NS8cuda_cub6__fill7functorINS7_6detail15normal_iteratorINS7_10device_ptrIhEEEEhEEEEvT0_T1__param_1];
	ld.param.u64 	%rd5, [_ZN3cub18CUB_300001_SM_10006detail8for_each13static_kernelINS2_12policy_hub_t12policy_500_tEmN6thrust24THRUST_300001_SM_1000_NS8cuda_cub6__fill7functorINS7_6detail15normal_iteratorINS7_10device_ptrIhEEEEhEEEEvT0_T1__param_0];
	mov.u32 	%r12, %ctaid.x;
	mul.wide.u32 	%rd1, %r12, 512;
	sub.s64 	%rd2, %rd5, %rd1;
	setp.lt.u64 	%p1, %rd2, 512;
	@%p1 bra 	$L__BB5_2;
	mov.u32 	%r14, %tid.x;
	cvta.to.global.u64 	%rd10, %rd4;
	cvt.u64.u32 	%rd11, %r14;
	add.s64 	%rd12, %rd1, %rd11;
	add.s64 	%rd13, %rd10, %rd12;
	st.global.u8 	[%rd13], %rs2;
	st.global.u8 	[%rd13+256], %rs2;
	bra.uni 	$L__BB5_6;
$L__BB5_2:
	cvta.to.global.u64 	%rd6, %rd4;
	mov.u32 	%r1, %tid.x;
	cvt.u64.u32 	%rd7, %r1;
	setp.le.u64 	%p2, %rd2, %rd7;
	add.s64 	%rd8, %rd1, %rd7;
	add.s64 	%rd3, %rd6, %rd8;
	@%p2 bra 	$L__BB5_4;
	st.global.u8 	[%rd3], %rs2;
$L__BB5_4:
	add.s32 	%r13, %r1, 256;
	cvt.u64.u32 	%rd9, %r13;
	setp.le.u64 	%p3, %rd2, %rd9;
	@%p3 bra 	$L__BB5_6;
	st.global.u8 	[%rd3+256], %rs2;
$L__BB5_6:
	ret;

}
	// .globl	_ZN3cub18CUB_300001_SM_10006detail8for_each13static_kernelINS2_12policy_hub_t12policy_500_tEmN6thrust24THRUST_300001_SM_1000_NS8cuda_cub20__uninitialized_fill7functorINS7_10device_ptrIhEEhEEEEvT0_T1_
.visible .entry _ZN3cub18CUB_300001_SM_10006detail8for_each13static_kernelINS2_12policy_hub_t12policy_500_tEmN6thrust24THRUST_300001_SM_1000_NS8cuda_cub20__uninitialized_fill7functorINS7_10device_ptrIhEEhEEEEvT0_T1_(
	.param .u64 _ZN3cub18CUB_300001_SM_10006detail8for_each13static_kernelINS2_12policy_hub_t12policy_500_tEmN6thrust24THRUST_300001_SM_1000_NS8cuda_cub20__uninitialized_fill7functorINS7_10device_ptrIhEEhEEEEvT0_T1__param_0,
	.param .align 8 .b8 _ZN3cub18CUB_300001_SM_10006detail8for_each13static_kernelINS2_12policy_hub_t12policy_500_tEmN6thrust24THRUST_300001_SM_1000_NS8cuda_cub20__uninitialized_fill7functorINS7_10device_ptrIhEEhEEEEvT0_T1__param_1[16]
)
.maxntid 256
{
	.reg .pred 	%p<4>;
	.reg .b16 	%rs<10>;
	.reg .b32 	%r<15>;
	.reg .b64 	%rd<14>;

	ld.param.u32 	%r7, [_ZN3cub18CUB_300001_SM_10006detail8for_each13static_kernelINS2_12policy_hub_t12policy_500_tEmN6thrust24THRUST_300001_SM_1000_NS8cuda_cub20__uninitialized_fill7functorINS7_10device_ptrIhEEhEEEEvT0_T1__param_1+8];
	bfe.u32 	%r11, %r7, 0, 8;
	cvt.u16.u32 	%rs2, %r11;
	ld.param.u64 	%rd4, [_ZN3cub18CUB_300001_SM_10006detail8for_each13static_kernelINS2_12policy_hub_t12policy_500_tEmN6thrust24THRUST_300001_SM_1000_NS8cuda_cub20__uninitialized_fill7functorINS7_10device_ptrIhEEhEEEEvT0_T1__param_1];
	ld.param.u64 	%rd5, [_ZN3cub18CUB_300001_SM_10006detail8for_each13static_kernelINS2_12policy_hub_t12policy_500_tEmN6thrust24THRUST_300001_SM_1000_NS8cuda_cub20__uninitialized_fill7functorINS7_10device_ptrIhEEhEEEEvT0_T1__param_0];
	mov.u32 	%r12, %ctaid.x;
	mul.wide.u32 	%rd1, %r12, 512;
	sub.s64 	%rd2, %rd5, %rd1;
	setp.lt.u64 	%p1, %rd2, 512;
	@%p1 bra 	$L__BB6_2;
	mov.u32 	%r14, %tid.x;
	cvta.to.global.u64 	%rd10, %rd4;
	cvt.u64.u32 	%rd11, %r14;
	add.s64 	%rd12, %rd1, %rd11;
	add.s64 	%rd13, %rd10, %rd12;
	st.global.u8 	[%rd13], %rs2;
	st.global.u8 	[%rd13+256], %rs2;
	bra.uni 	$L__BB6_6;
$L__BB6_2:
	cvta.to.global.u64 	%rd6, %rd4;
	mov.u32 	%r1, %tid.x;
	cvt.u64.u32 	%rd7, %r1;
	setp.le.u64 	%p2, %rd2, %rd7;
	add.s64 	%rd8, %rd1, %rd7;
	add.s64 	%rd3, %rd6, %rd8;
	@%p2 bra 	$L__BB6_4;
	st.global.u8 	[%rd3], %rs2;
$L__BB6_4:
	add.s32 	%r13, %r1, 256;
	cvt.u64.u32 	%rd9, %r13;
	setp.le.u64 	%p3, %rd2, %rd9;
	@%p3 bra 	$L__BB6_6;
	st.global.u8 	[%rd3+256], %rs2;
$L__BB6_6:
	ret;

}
	// .globl	_ZN3cub18CUB_300001_SM_10006detail8for_each13static_kernelINS2_12policy_hub_t12policy_500_tElN6thrust24THRUST_300001_SM_1000_NS8cuda_cub6__fill7functorINS7_6detail15normal_iteratorINS7_10device_ptrIhEEEEhEEEEvT0_T1_
.visible .entry _ZN3cub18CUB_300001_SM_10006detail8for_each13static_kernelINS2_12policy_hub_t12policy_500_tElN6thrust24THRUST_300001_SM_1000_NS8cuda_cub6__fill7functorINS7_6detail15normal_iteratorINS7_10device_ptrIhEEEEhEEEEvT0_T1_(
	.param .u64 _ZN3cub18CUB_300001_SM_10006detail8for_each13static_kernelINS2_12policy_hub_t12policy_500_tElN6thrust24THRUST_300001_SM_1000_NS8cuda_cub6__fill7functorINS7_6detail15normal_iteratorINS7_10device_ptrIhEEEEhEEEEvT0_T1__param_0,
	.param .align 8 .b8 _ZN3cub18CUB_300001_SM_10006detail8for_each13static_kernelINS2_12policy_hub_t12policy_500_tElN6thrust24THRUST_300001_SM_1000_NS8cuda_cub6__fill7functorINS7_6detail15normal_iteratorINS7_10device_ptrIhEEEEhEEEEvT0_T1__param_1[16]
)
.maxntid 256
{
	.reg .pred 	%p<4>;
	.reg .b16 	%rs<10>;
	.reg .b32 	%r<15>;
	.reg .b64 	%rd<15>;

	ld.param.u32 	%r7, [_ZN3cub18CUB_300001_SM_10006detail8for_each13static_kernelINS2_12policy_hub_t12policy_500_tElN6thrust24THRUST_300001_SM_1000_NS8cuda_cub6__fill7functorINS7_6detail15normal_iteratorINS7_10device_ptrIhEEEEhEEEEvT0_T1__param_1+8];
	bfe.u32 	%r11, %r7, 0, 8;
	cvt.u16.u32 	%rs2, %r11;
	ld.param.u64 	%rd5, [_ZN3cub18CUB_300001_SM_10006detail8for_each13static_kernelINS2_12policy_hub_t12policy_500_tElN6thrust24THRUST_300001_SM_1000_NS8cuda_cub6__fill7functorINS7_6detail15normal_iteratorINS7_10device_ptrIhEEEEhEEEEvT0_T1__param_1];
	ld.param.u64 	%rd6, [_ZN3cub18CUB_300001_SM_10006detail8for_each13static_kernelINS2_12policy_hub_t12policy_500_tElN6thrust24THRUST_300001_SM_1000_NS8cuda_cub6__fill7functorINS7_6detail15normal_iteratorINS7_10device_ptrIhEEEEhEEEEvT0_T1__param_0];
	mov.u32 	%r12, %ctaid.x;
	mul.wide.u32 	%rd1, %r12, 512;
	sub.s64 	%rd2, %rd6, %rd1;
	setp.lt.s64 	%p1, %rd2, 512;
	@%p1 bra 	$L__BB7_2;
	mov.u32 	%r14, %tid.x;
	cvta.to.global.u64 	%rd11, %rd5;
	cvt.u64.u32 	%rd12, %r14;
	add.s64 	%rd13, %rd1, %rd12;
	add.s64 	%rd14, %rd11, %rd13;
	st.global.u8 	[%rd14], %rs2;
	st.global.u8 	[%rd14+256], %rs2;
	bra.uni 	$L__BB7_6;
$L__BB7_2:
	cvta.to.global.u64 	%rd7, %rd5;
	mov.u32 	%r1, %tid.x;
	cvt.s64.s32 	%rd3, %rd2;
	cvt.u64.u32 	%rd8, %r1;
	setp.le.s64 	%p2, %rd3, %rd8;
	add.s64 	%rd9, %rd1, %rd8;
	add.s64 	%rd4, %rd7, %rd9;
	@%p2 bra 	$L__BB7_4;
	st.global.u8 	[%rd4], %rs2;
$L__BB7_4:
	add.s32 	%r13, %r1, 256;
	cvt.u64.u32 	%rd10, %r13;
	setp.le.s64 	%p3, %rd3, %rd10;
	@%p3 bra 	$L__BB7_6;
	st.global.u8 	[%rd4+256], %rs2;
$L__BB7_6:
	ret;

}


// ===== COMPILED SASS (sm_100) =====

	.target	sm_100

	.elftype	@"ET_EXEC"


//--------------------- .note.nv.tkinfo           --------------------------
	.section	.note.nv.tkinfo,"",@"SHT_NOTE"
	.sectionflags	@"SHF_NOTE_NV_TKINFO"
	.tkinfo
        /*0018*/ 	.word	0x00000002
        /*0030*/ 	.string	""
        /*0030*/ 	.string	"ptxas"
        /*0030*/ 	.string	"Cuda compilation tools, release 13.0, V13.0.88"
        /*0030*/ 	.string	"Build cuda_13.0.r13.0/compiler.36424714_0"
        /*0030*/ 	.string	"-arch sm_100 -m 64 "



//--------------------- .note.nv.cuinfo           --------------------------
	.section	.note.nv.cuinfo,"",@"SHT_NOTE"
	.sectionflags	@"SHF_NOTE_NV_CUINFO"
        /*0018*/ 	.short	0x0002
        /*001a*/ 	.short	0x0064
        /*001c*/ 	.short	0x0082
	.zero		2


//--------------------- .nv.info                  --------------------------
	.section	.nv.info,"",@"SHT_CUDA_INFO"
	.align	4


	//----- nvinfo : EIATTR_REGCOUNT
	.align		4
        /*0000*/ 	.byte	0x04, 0x2f
        /*0002*/ 	.short	(.L_44 - .L_43)
	.align		4
.L_43:
        /*0004*/ 	.word	index@(_Z12check_subseqPiS_S_Phjjj)
        /*0008*/ 	.word	0x00000014


	//----- nvinfo : EIATTR_FRAME_SIZE
	.align		4
.L_44:
        /*000c*/ 	.byte	0x04, 0x11
        /*000e*/ 	.short	(.L_46 - .L_45)
	.align		4
.L_45:
        /*0010*/ 	.word	index@(_Z12check_subseqPiS_S_Phjjj)
        /*0014*/ 	.word	0x00000000


	//----- nvinfo : EIATTR_REGCOUNT
	.align		4
.L_46:
        /*0018*/ 	.byte	0x04, 0x2f
        /*001a*/ 	.short	(.L_48 - .L_47)
	.align		4
.L_47:
        /*001c*/ 	.word	index@(_ZN3cub18CUB_300001_SM_10006detail11EmptyKernelIvEEvv)
        /*0020*/ 	.word	0x00000004


	//----- nvinfo : EIATTR_FRAME_SIZE
	.align		4
.L_48:
        /*0024*/ 	.byte	0x04, 0x11
        /*0026*/ 	.short	(.L_50 - .L_49)
	.align		4
.L_49:
        /*0028*/ 	.word	index@(_ZN3cub18CUB_300001_SM_10006detail11EmptyKernelIvEEvv)
        /*002c*/ 	.word	0x00000000


	//----- nvinfo : EIATTR_REGCOUNT
	.align		4
.L_50:
        /*0030*/ 	.byte	0x04, 0x2f
        /*0032*/ 	.short	(.L_52 - .L_51)
	.align		4
.L_51:
        /*0034*/ 	.word	index@(_ZN3cub18CUB_300001_SM_10006detail8for_each13static_kernelINS2_12policy_hub_t12policy_500_tEmN6thrust24THRUST_300001_SM_1000_NS8cuda_cub6__fill7functorINS7_6detail15normal_iteratorINS7_10device_ptrIiEEEEiEEEEvT0_T1_)
        /*0038*/ 	.word	0x00000008


	//----- nvinfo : EIATTR_FRAME_SIZE
	.align		4
.L_52:
        /*003c*/ 	.byte	0x04, 0x11
        /*003e*/ 	.short	(.L_54 - .L_53)
	.align		4
.L_53:
        /*0040*/ 	.word	index@(_ZN3cub18CUB_300001_SM_10006detail8for_each13static_kernelINS2_12policy_hub_t12policy_500_tEmN6thrust24THRUST_300001_SM_1000_NS8cuda_cub6__fill7functorINS7_6detail15normal_iteratorINS7_10device_ptrIiEEEEiEEEEvT0_T1_)
        /*0044*/ 	.word	0x00000000


	//----- nvinfo : EIATTR_REGCOUNT
	.align		4
.L_54:
        /*0048*/ 	.byte	0x04, 0x2f
        /*004a*/ 	.short	(.L_56 - .L_55)
	.align		4
.L_55:
        /*004c*/ 	.word	index@(_ZN3cub18CUB_300001_SM_10006detail8for_each13static_kernelINS2_12policy_hub_t12policy_500_tEmN6thrust24THRUST_300001_SM_1000_NS8cuda_cub20__uninitialized_fill7functorINS7_10device_ptrIiEEiEEEEvT0_T1_)
        /*0050*/ 	.word	0x00000008


	//----- nvinfo : EIATTR_FRAME_SIZE
	.align		4
.L_56:
        /*0054*/ 	.byte	0x04, 0x11
        /*0056*/ 	.short	(.L_58 - .L_57)
	.align		4
.L_57:
        /*0058*/ 	.word	index@(_ZN3cub18CUB_300001_SM_10006detail8for_each13static_kernelINS2_12policy_hub_t12policy_500_tEmN6thrust24THRUST_300001_SM_1000_NS8cuda_cub20__uninitialized_fill7functorINS7_10device_ptrIiEEiEEEEvT0_T1_)
        /*005c*/ 	.word	0x00000000


	//----- nvinfo : EIATTR_REGCOUNT
	.align		4
.L_58:
        /*0060*/ 	.byte	0x04, 0x2f
        /*0062*/ 	.short	(.L_60 - .L_59)
	.align		4
.L_59:
        /*0064*/ 	.word	index@(_ZN3cub18CUB_300001_SM_10006detail8for_each13static_kernelINS2_12policy_hub_t12policy_500_tElN6thrust24THRUST_300001_SM_1000_NS8cuda_cub6__fill7functorINS7_6detail15normal_iteratorINS7_10device_ptrIiEEEEiEEEEvT0_T1_)
        /*0068*/ 	.word	0x00000008


	//----- nvinfo : EIATTR_FRAME_SIZE
	.align		4
.L_60:
        /*006c*/ 	.byte	0x04, 0x11
        /*006e*/ 	.short	(.L_62 - .L_61)
	.align		4
.L_61:
        /*0070*/ 	.word	index@(_ZN3cub18CUB_300001_SM_10006detail8for_each13static_kernelINS2_12policy_hub_t12policy_500_tElN6thrust24THRUST_300001_SM_1000_NS8cuda_cub6__fill7functorINS7_6detail15normal_iteratorINS7_10device_ptrIiEEEEiEEEEvT0_T1_)
        /*0074*/ 	.word	0x00000000


	//----- nvinfo : EIATTR_REGCOUNT
	.align		4
.L_62:
        /*0078*/ 	.byte	0x04, 0x2f
        /*007a*/ 	.short	(.L_64 - .L_63)
	.align		4
.L_63:
        /*007c*/ 	.word	index@(_ZN3cub18CUB_300001_SM_10006detail8for_each13static_kernelINS2_12policy_hub_t12policy_500_tEmN6thrust24THRUST_300001_SM_1000_NS8cuda_cub6__fill7functorINS7_6detail15normal_iteratorINS7_10device_ptrIhEEEEhEEEEvT0_T1_)
        /*0080*/ 	.word	0x0000000a


	//----- nvinfo : EIATTR_FRAME_SIZE
	.align		4
.L_64:
        /*0084*/ 	.byte	0x04, 0x11
        /*0086*/ 	.short	(.L_66 - .L_65)
	.align		4
.L_65:
        /*0088*/ 	.word	index@(_ZN3cub18CUB_300001_SM_10006detail8for_each13static_kernelINS2_12policy_hub_t12policy_500_tEmN6thrust24THRUST_300001_SM_1000_NS8cuda_cub6__fill7functorINS7_6detail15normal_iteratorINS7_10device_ptrIhEEEEhEEEEvT0_T1_)
        /*008c*/ 	.word	0x00000000


	//----- nvinfo : EIATTR_REGCOUNT
	.align		4
.L_66:
        /*0090*/ 	.byte	0x04, 0x2f
        /*0092*/ 	.short	(.L_68 - .L_67)
	.align		4
.L_67:
        /*0094*/ 	.word	index@(_ZN3cub18CUB_300001_SM_10006detail8for_each13static_kernelINS2_12policy_hub_t12policy_500_tEmN6thrust24THRUST_300001_SM_1000_NS8cuda_cub20__uninitialized_fill7functorINS7_10device_ptrIhEEhEEEEvT0_T1_)
        /*0098*/ 	.word	0x0000000a


	//----- nvinfo : EIATTR_FRAME_SIZE
	.align		4
.L_68:
        /*009c*/ 	.byte	0x04, 0x11
        /*009e*/ 	.short	(.L_70 - .L_69)
	.align		4
.L_69:
        /*00a0*/ 	.word	index@(_ZN3cub18CUB_300001_SM_10006detail8for_each13static_kernelINS2_12policy_hub_t12policy_500_tEmN6thrust24THRUST_300001_SM_1000_NS8cuda_cub20__uninitialized_fill7functorINS7_10device_ptrIhEEhEEEEvT0_T1_)
        /*00a4*/ 	.word	0x00000000


	//----- nvinfo : EIATTR_REGCOUNT
	.align		4
.L_70:
        /*00a8*/ 	.byte	0x04, 0x2f
        /*00aa*/ 	.short	(.L_72 - .L_71)
	.align		4
.L_71:
        /*00ac*/ 	.word	index@(_ZN3cub18CUB_300001_SM_10006detail8for_each13static_kernelINS2_12policy_hub_t12policy_500_tElN6thrust24THRUST_300001_SM_1000_NS8cuda_cub6__fill7functorINS7_6detail15normal_iteratorINS7_10device_ptrIhEEEEhEEEEvT0_T1_)
        /*00b0*/ 	.word	0x0000000a


	//----- nvinfo : EIATTR_FRAME_SIZE
	.align		4
.L_72:
        /*00b4*/ 	.byte	0x04, 0x11
        /*00b6*/ 	.short	(.L_74 - .L_73)
	.align		4
.L_73:
        /*00b8*/ 	.word	index@(_ZN3cub18CUB_300001_SM_10006detail8for_each13static_kernelINS2_12policy_hub_t12policy_500_tElN6thrust24THRUST_300001_SM_1000_NS8cuda_cub6__fill7functorINS7_6detail15normal_iteratorINS7_10device_ptrIhEEEEhEEEEvT0_T1_)
        /*00bc*/ 	.word	0x00000000


	//----- nvinfo : EIATTR_MIN_STACK_SIZE
	.align		4
.L_74:
        /*00c0*/ 	.byte	0x04, 0x12
        /*00c2*/ 	.short	(.L_76 - .L_75)
	.align		4
.L_75:
        /*00c4*/ 	.word	index@(_ZN3cub18CUB_300001_SM_10006detail8for_each13static_kernelINS2_12policy_hub_t12policy_500_tElN6thrust24THRUST_300001_SM_1000_NS8cuda_cub6__fill7functorINS7_6detail15normal_iteratorINS7_10device_ptrIhEEEEhEEEEvT0_T1_)
        /*00c8*/ 	.word	0x00000000


	//----- nvinfo : EIATTR_MIN_STACK_SIZE
	.align		4
.L_76:
        /*00cc*/ 	.byte	0x04, 0x12
        /*00ce*/ 	.short	(.L_78 - .L_77)
	.align		4
.L_77:
        /*00d0*/ 	.word	index@(_ZN3cub18CUB_300001_SM_10006detail8for_each13static_kernelINS2_12policy_hub_t12policy_500_tEmN6thrust24THRUST_300001_SM_1000_NS8cuda_cub20__uninitialized_fill7functorINS7_10device_ptrIhEEhEEEEvT0_T1_)
        /*00d4*/ 	.word	0x00000000


	//----- nvinfo : EIATTR_MIN_STACK_SIZE
	.align		4
.L_78:
        /*00d8*/ 	.byte	0x04, 0x12
        /*00da*/ 	.short	(.L_80 - .L_79)
	.align		4
.L_79:
        /*00dc*/ 	.word	index@(_ZN3cub18CUB_300001_SM_10006detail8for_each13static_kernelINS2_12policy_hub_t12policy_500_tEmN6thrust24THRUST_300001_SM_1000_NS8cuda_cub6__fill7functorINS7_6detail15normal_iteratorINS7_10device_ptrIhEEEEhEEEEvT0_T1_)
        /*00e0*/ 	.word	0x00000000


	//----- nvinfo : EIATTR_MIN_STACK_SIZE
	.align		4
.L_80:
        /*00e4*/ 	.byte	0x04, 0x12
        /*00e6*/ 	.short	(.L_82 - .L_81)
	.align		4
.L_81:
        /*00e8*/ 	.word	index@(_ZN3cub18CUB_300001_SM_10006detail8for_each13static_kernelINS2_12policy_hub_t12policy_500_tElN6thrust24THRUST_300001_SM_1000_NS8cuda_cub6__fill7functorINS7_6detail15normal_iteratorINS7_10device_ptrIiEEEEiEEEEvT0_T1_)
        /*00ec*/ 	.word	0x00000000


	//----- nvinfo : EIATTR_MIN_STACK_SIZE
	.align		4
.L_82:
        /*00f0*/ 	.byte	0x04, 0x12
        /*00f2*/ 	.short	(.L_84 - .L_83)
	.align		4
.L_83:
        /*00f4*/ 	.word	index@(_ZN3cub18CUB_300001_SM_10006detail8for_each13static_kernelINS2_12policy_hub_t12policy_500_tEmN6thrust24THRUST_300001_SM_1000_NS8cuda_cub20__uninitialized_fill7functorINS7_10device_ptrIiEEiEEEEvT0_T1_)
        /*00f8*/ 	.word	0x00000000


	//----- nvinfo : EIATTR_MIN_STACK_SIZE
	.align		4
.L_84:
        /*00fc*/ 	.byte	0x04, 0x12
        /*00fe*/ 	.short	(.L_86 - .L_85)
	.align		4
.L_85:
        /*0100*/ 	.word	index@(_ZN3cub18CUB_300001_SM_10006detail8for_each13static_kernelINS2_12policy_hub_t12policy_500_tEmN6thrust24THRUST_300001_SM_1000_NS8cuda_cub6__fill7functorINS7_6detail15normal_iteratorINS7_10device_ptrIiEEEEiEEEEvT0_T1_)
        /*0104*/ 	.word	0x00000000


	//----- nvinfo : EIATTR_MIN_STACK_SIZE
	.align		4
.L_86:
        /*0108*/ 	.byte	0x04, 0x12
        /*010a*/ 	.short	(.L_88 - .L_87)
	.align		4
.L_87:
        /*010c*/ 	.word	index@(_ZN3cub18CUB_300001_SM_10006detail11EmptyKernelIvEEvv)
        /*0110*/ 	.word	0x00000000


	//----- nvinfo : EIATTR_MIN_STACK_SIZE
	.align		4
.L_88:
        /*0114*/ 	.byte	0x04, 0x12
        /*0116*/ 	.short	(.L_90 - .L_89)
	.align		4
.L_89:
        /*0118*/ 	.word	index@(_Z12check_subseqPiS_S_Phjjj)
        /*011c*/ 	.word	0x00000000
.L_90:


//--------------------- .nv.compat                --------------------------
	.section	.nv.compat,"",@"SHT_CUDA_COMPAT_INFO"
	.align	4
        /*0000*/ 	.byte	0x02, 0x09, 0x00, 0x00, 0x02, 0x02, 0x01, 0x00, 0x02, 0x05, 0x05, 0x00, 0x03, 0x07, 0x01, 0x01
        /*0010*/ 	.byte	0x02, 0x03, 0x00, 0x00, 0x02, 0x06, 0x01, 0x00, 0x04, 0x0b, 0x08, 0x00, 0x09, 0x00, 0x00, 0x00
        /*0020*/ 	.byte	0x00, 0x00, 0x00, 0x00


//--------------------- .nv.info._ZN3cub18CUB_300001_SM_10006detail8for_each13static_kernelINS2_12policy_hub_t12policy_500_tElN6thrust24THRUST_300001_SM_1000_NS8cuda_cub6__fill7functorINS7_6detail15normal_iteratorINS7_10device_ptrIhEEEEhEEEEvT0_T1_ --------------------------
	.section	.nv.info._ZN3cub18CUB_300001_SM_10006detail8for_each13static_kernelINS2_12policy_hub_t12policy_500_tElN6thrust24THRUST_300001_SM_1000_NS8cuda_cub6__fill7functorINS7_6detail15normal_iteratorINS7_10device_ptrIhEEEEhEEEEvT0_T1_,"",@"SHT_CUDA_INFO"
	.sectionflags	@""
	.align	4


	//----- nvinfo : EIATTR_CUDA_API_VERSION
	.align		4
        /*0000*/ 	.byte	0x04, 0x37
        /*0002*/ 	.short	(.L_92 - .L_91)
.L_91:
        /*0004*/ 	.word	0x00000082


	//----- nvinfo : EIATTR_KPARAM_INFO
	.align		4
.L_92:
        /*0008*/ 	.byte	0x04, 0x17
        /*000a*/ 	.short	(.L_94 - .L_93)
.L_93:
        /*000c*/ 	.word	0x00000000
        /*0010*/ 	.short	0x0001
        /*0012*/ 	.short	0x0008
        /*0014*/ 	.byte	0x00, 0xf0, 0x41, 0x00


	//----- nvinfo : EIATTR_KPARAM_INFO
	.align		4
.L_94:
        /*0018*/ 	.byte	0x04, 0x17
        /*001a*/ 	.short	(.L_96 - .L_95)
.L_95:
        /*001c*/ 	.word	0x00000000
        /*0020*/ 	.short	0x0000
        /*0022*/ 	.short	0x0000
        /*0024*/ 	.byte	0x00, 0xf0, 0x21, 0x00


	//----- nvinfo : EIATTR_SPARSE_MMA_MASK
	.align		4
.L_96:
        /*0028*/ 	.byte	0x03, 0x50
        /*002a*/ 	.short	0x0000


	//----- nvinfo : EIATTR_MAXREG_COUNT
	.align		4
        /*002c*/ 	.byte	0x03, 0x1b
        /*002e*/ 	.short	0x00ff


	//----- nvinfo : EIATTR_MERCURY_ISA_VERSION
	.align		4
        /*0030*/ 	.byte	0x03, 0x5f
        /*0032*/ 	.short	0x0101


	//----- nvinfo : EIATTR_VRC_CTA_INIT_COUNT
	.align		4
        /*0034*/ 	.byte	0x02, 0x4a
	.zero		1
	.zero		1


	//----- nvinfo : EIATTR_EXIT_INSTR_OFFSETS
	.align		4
        /*0038*/ 	.byte	0x04, 0x1c
        /*003a*/ 	.short	(.L_98 - .L_97)


	//   ....[0]....
.L_97:
        /*003c*/ 	.word	0x00000120


	//   ....[1]....
        /*0040*/ 	.word	0x00000200


	//   ....[2]....
        /*0044*/ 	.word	0x00000220


	//----- nvinfo : EIATTR_MAX_THREADS
	.align		4
.L_98:
        /*0048*/ 	.byte	0x04, 0x05
        /*004a*/ 	.short	(.L_100 - .L_99)
.L_99:
        /*004c*/ 	.word	0x00000100
        /*0050*/ 	.word	0x00000001
        /*0054*/ 	.word	0x00000001


	//----- nvinfo : EIATTR_CBANK_PARAM_SIZE
	.align		4
.L_100:
        /*0058*/ 	.byte	0x03, 0x19
        /*005a*/ 	.short	0x0018


	//----- nvinfo : EIATTR_PARAM_CBANK
	.align		4
        /*005c*/ 	.byte	0x04, 0x0a
        /*005e*/ 	.short	(.L_102 - .L_101)
	.align		4
.L_101:
        /*0060*/ 	.word	index@(.nv.constant0._ZN3cub18CUB_300001_SM_10006detail8for_each13static_kernelINS2_12policy_hub_t12policy_500_tElN6thrust24THRUST_300001_SM_1000_NS8cuda_cub6__fill7functorINS7_6detail15normal_iteratorINS7_10device_ptrIhEEEEhEEEEvT0_T1_)
        /*0064*/ 	.short	0x0380
        /*0066*/ 	.short	0x0018


	//----- nvinfo : EIATTR_SW_WAR
	.align		4
.L_102:
        /*0068*/ 	.byte	0x04, 0x36
        /*006a*/ 	.short	(.L_104 - .L_103)
.L_103:
        /*006c*/ 	.word	0x00000008
.L_104:


//--------------------- .nv.info._ZN3cub18CUB_300001_SM_10006detail8for_each13static_kernelINS2_12policy_hub_t12policy_500_tEmN6thrust24THRUST_300001_SM_1000_NS8cuda_cub20__uninitialized_fill7functorINS7_10device_ptrIhEEhEEEEvT0_T1_ --------------------------
	.section	.nv.info._ZN3cub18CUB_300001_SM_10006detail8for_each13static_kernelINS2_12policy_hub_t12policy_500_tEmN6thrust24THRUST_300001_SM_1000_NS8cuda_cub20__uninitialized_fill7functorINS7_10device_ptrIhEEhEEEEvT0_T1_,"",@"SHT_CUDA_INFO"
	.sectionflags	@""
	.align	4


	//----- nvinfo : EIATTR_CUDA_API_VERSION
	.align		4
        /*0000*/ 	.byte	0x04, 0x37
        /*0002*/ 	.short	(.L_106 - .L_105)
.L_105:
        /*0004*/ 	.word	0x00000082


	//----- nvinfo : EIATTR_KPARAM_INFO
	.align		4
.L_106:
        /*0008*/ 	.byte	0x04, 0x17
        /*000a*/ 	.short	(.L_108 - .L_107)
.L_107:
        /*000c*/ 	.word	0x00000000
        /*0010*/ 	.short	0x0001
        /*0012*/ 	.short	0x0008
        /*0014*/ 	.byte	0x00, 0xf0, 0x41, 0x00


	//----- nvinfo : EIATTR_KPARAM_INFO
	.align		4
.L_108:
        /*0018*/ 	.byte	0x04, 0x17
        /*001a*/ 	.short	(.L_110 - .L_109)
.L_109:
        /*001c*/ 	.word	0x00000000
        /*0020*/ 	.short	0x0000
        /*0022*/ 	.short	0x0000
        /*0024*/ 	.byte	0x00, 0xf0, 0x21, 0x00


	//----- nvinfo : EIATTR_SPARSE_MMA_MASK
	.align		4
.L_110:
        /*0028*/ 	.byte	0x03, 0x50
        /*002a*/ 	.short	0x0000


	//----- nvinfo : EIATTR_MAXREG_COUNT
	.align		4
        /*002c*/ 	.byte	0x03, 0x1b
        /*002e*/ 	.short	0x00ff


	//----- nvinfo : EIATTR_MERCURY_ISA_VERSION
	.align		4
        /*0030*/ 	.byte	0x03, 0x5f
        /*0032*/ 	.short	0x0101


	//----- nvinfo : EIATTR_VRC_CTA_INIT_COUNT
	.align		4
        /*0034*/ 	.byte	0x02, 0x4a
	.zero		1
	.zero		1


	//----- nvinfo : EIATTR_EXIT_INSTR_OFFSETS
	.align		4
        /*0038*/ 	.byte	0x04, 0x1c
        /*003a*/ 	.short	(.L_112 - .L_111)


	//   ....[0]....
.L_111:
        /*003c*/ 	.word	0x00000120


	//   ....[1]....
        /*0040*/ 	.word	0x000001f0


	//   ....[2]....
        /*0044*/ 	.word	0x00000210


	//----- nvinfo : EIATTR_MAX_THREADS
	.align		4
.L_112:
        /*0048*/ 	.byte	0x04, 0x05
        /*004a*/ 	.short	(.L_114 - .L_113)
.L_113:
        /*004c*/ 	.word	0x00000100
        /*0050*/ 	.word	0x00000001
        /*0054*/ 	.word	0x00000001


	//----- nvinfo : EIATTR_CBANK_PARAM_SIZE
	.align		4
.L_114:
        /*0058*/ 	.byte	0x03, 0x19
        /*005a*/ 	.short	0x0018


	//----- nvinfo : EIATTR_PARAM_CBANK
	.align		4
        /*005c*/ 	.byte	0x04, 0x0a
        /*005e*/ 	.short	(.L_116 - .L_115)
	.align		4
.L_115:
        /*0060*/ 	.word	index@(.nv.constant0._ZN3cub18CUB_300001_SM_10006detail8for_each13static_kernelINS2_12policy_hub_t12policy_500_tEmN6thrust24THRUST_300001_SM_1000_NS8cuda_cub20__uninitialized_fill7functorINS7_10device_ptrIhEEhEEEEvT0_T1_)
        /*0064*/ 	.short	0x0380
        /*0066*/ 	.short	0x0018


	//----- nvinfo : EIATTR_SW_WAR
	.align		4
.L_116:
        /*0068*/ 	.byte	0x04, 0x36
        /*006a*/ 	.short	(.L_118 - .L_117)
.L_117:
        /*006c*/ 	.word	0x00000008
.L_118:


//--------------------- .nv.info._ZN3cub18CUB_300001_SM_10006detail8for_each13static_kernelINS2_12policy_hub_t12policy_500_tEmN6thrust24THRUST_300001_SM_1000_NS8cuda_cub6__fill7functorINS7_6detail15normal_iteratorINS7_10device_ptrIhEEEEhEEEEvT0_T1_ --------------------------
	.section	.nv.info._ZN3cub18CUB_300001_SM_10006detail8for_each13static_kernelINS2_12policy_hub_t12policy_500_tEmN6thrust24THRUST_300001_SM_1000_NS8cuda_cub6__fill7functorINS7_6detail15normal_iteratorINS7_10device_ptrIhEEEEhEEEEvT0_T1_,"",@"SHT_CUDA_INFO"
	.sectionflags	@""
	.align	4


	//----- nvinfo : EIATTR_CUDA_API_VERSION
	.align		4
        /*0000*/ 	.byte	0x04, 0x37
        /*0002*/ 	.short	(.L_120 - .L_119)
.L_119:
        /*0004*/ 	.word	0x00000082


	//----- nvinfo : EIATTR_KPARAM_INFO
	.align		4
.L_120:
        /*0008*/ 	.byte	0x04, 0x17
        /*000a*/ 	.short	(.L_122 - .L_121)
.L_121:
        /*000c*/ 	.word	0x00000000
        /*0010*/ 	.short	0x0001
        /*0012*/ 	.short	0x0008
        /*0014*/ 	.byte	0x00, 0xf0, 0x41, 0x00


	//----- nvinfo : EIATTR_KPARAM_INFO
	.align		4
.L_122:
        /*0018*/ 	.byte	0x04, 0x17
        /*001a*/ 	.short	(.L_124 - .L_123)
.L_123:
        /*001c*/ 	.word	0x00000000
        /*0020*/ 	.short	0x0000
        /*0022*/ 	.short	0x0000
        /*0024*/ 	.byte	0x00, 0xf0, 0x21, 0x00


	//----- nvinfo : EIATTR_SPARSE_MMA_MASK
	.align		4
.L_124:
        /*0028*/ 	.byte	0x03, 0x50
        /*002a*/ 	.short	0x0000


	//----- nvinfo : EIATTR_MAXREG_COUNT
	.align		4
        /*002c*/ 	.byte	0x03, 0x1b
        /*002e*/ 	.short	0x00ff


	//----- nvinfo : EIATTR_MERCURY_ISA_VERSION
	.align		4
        /*0030*/ 	.byte	0x03, 0x5f
        /*0032*/ 	.short	0x0101


	//----- nvinfo : EIATTR_VRC_CTA_INIT_COUNT
	.align		4
        /*0034*/ 	.byte	0x02, 0x4a
	.zero		1
	.zero		1


	//----- nvinfo : EIATTR_EXIT_INSTR_OFFSETS
	.align		4
        /*0038*/ 	.byte	0x04, 0x1c
        /*003a*/ 	.short	(.L_126 - .L_125)


	//   ....[0]....
.L_125:
        /*003c*/ 	.word	0x00000120


	//   ....[1]....
        /*0040*/ 	.word	0x000001f0


	//   ....[2]....
        /*0044*/ 	.word	0x00000210


	//----- nvinfo : EIATTR_MAX_THREADS
	.align		4
.L_126:
        /*0048*/ 	.byte	0x04, 0x05
        /*004a*/ 	.short	(.L_128 - .L_127)
.L_127:
        /*004c*/ 	.word	0x00000100
        /*0050*/ 	.word	0x00000001
        /*0054*/ 	.word	0x00000001


	//----- nvinfo : EIATTR_CBANK_PARAM_SIZE
	.align		4
.L_128:
        /*0058*/ 	.byte	0x03, 0x19
        /*005a*/ 	.short	0x0018


	//----- nvinfo : EIATTR_PARAM_CBANK
	.align		4
        /*005c*/ 	.byte	0x04, 0x0a
        /*005e*/ 	.short	(.L_130 - .L_129)
	.align		4
.L_129:
        /*0060*/ 	.word	index@(.nv.constant0._ZN3cub18CUB_300001_SM_10006detail8for_each13static_kernelINS2_12policy_hub_t12policy_500_tEmN6thrust24THRUST_300001_SM_1000_NS8cuda_cub6__fill7functorINS7_6detail15normal_iteratorINS7_10device_ptrIhEEEEhEEEEvT0_T1_)
        /*0064*/ 	.short	0x0380
        /*0066*/ 	.short	0x0018


	//----- nvinfo : EIATTR_SW_WAR
	.align		4
.L_130:
        /*0068*/ 	.byte	0x04, 0x36
        /*006a*/ 	.short	(.L_132 - .L_131)
.L_131:
        /*006c*/ 	.word	0x00000008
.L_132:


//--------------------- .nv.info._ZN3cub18CUB_300001_SM_10006detail8for_each13static_kernelINS2_12policy_hub_t12policy_500_tElN6thrust24THRUST_300001_SM_1000_NS8cuda_cub6__fill7functorINS7_6detail15normal_iteratorINS7_10device_ptrIiEEEEiEEEEvT0_T1_ --------------------------
	.section	.nv.info._ZN3cub18CUB_300001_SM_10006detail8for_each13static_kernelINS2_12policy_hub_t12policy_500_tElN6thrust24THRUST_300001_SM_1000_NS8cuda_cub6__fill7functorINS7_6detail15normal_iteratorINS7_10device_ptrIiEEEEiEEEEvT0_T1_,"",@"SHT_CUDA_INFO"
	.sectionflags	@""
	.align	4


	//----- nvinfo : EIATTR_CUDA_API_VERSION
	.align		4
        /*0000*/ 	.byte	0x04, 0x37
        /*0002*/ 	.short	(.L_134 - .L_133)
.L_133:
        /*0004*/ 	.word	0x00000082


	//----- nvinfo : EIATTR_KPARAM_INFO
	.align		4
.L_134:
        /*0008*/ 	.byte	0x04, 0x17
        /*000a*/ 	.short	(.L_136 - .L_135)
.L_135:
        /*000c*/ 	.word	0x00000000
        /*0010*/ 	.short	0x0001
        /*0012*/ 	.short	0x0008
        /*0014*/ 	.byte	0x00, 0xf0, 0x41, 0x00


	//----- nvinfo : EIATTR_KPARAM_INFO
	.align		4
.L_136:
        /*0018*/ 	.byte	0x04, 0x17
        /*001a*/ 	.short	(.L_138 - .L_137)
.L_137:
        /*001c*/ 	.word	0x00000000
        /*0020*/ 	.short	0x0000
        /*0022*/ 	.short	0x0000
        /*0024*/ 	.byte	0x00, 0xf0, 0x21, 0x00


	//----- nvinfo : EIATTR_SPARSE_MMA_MASK
	.align		4
.L_138:
        /*0028*/ 	.byte	0x03, 0x50
        /*002a*/ 	.short	0x0000


	//----- nvinfo : EIATTR_MAXREG_COUNT
	.align		4
        /*002c*/ 	.byte	0x03, 0x1b
        /*002e*/ 	.short	0x00ff


	//----- nvinfo : EIATTR_MERCURY_ISA_VERSION
	.align		4
        /*0030*/ 	.byte	0x03, 0x5f
        /*0032*/ 	.short	0x0101


	//----- nvinfo : EIATTR_VRC_CTA_INIT_COUNT
	.align		4
        /*0034*/ 	.byte	0x02, 0x4a
	.zero		1
	.zero		1


	//----- nvinfo : EIATTR_EXIT_INSTR_OFFSETS
	.align		4
        /*0038*/ 	.byte	0x04, 0x1c
        /*003a*/ 	.short	(.L_140 - .L_139)


	//   ....[0]....
.L_139:
        /*003c*/ 	.word	0x00000130


	//   ....[1]....
        /*0040*/ 	.word	0x00000240


	//   ....[2]....
        /*0044*/ 	.word	0x00000270


	//----- nvinfo : EIATTR_MAX_THREADS
	.align		4
.L_140:
        /*0048*/ 	.byte	0x04, 0x05
        /*004a*/ 	.short	(.L_142 - .L_141)
.L_141:
        /*004c*/ 	.word	0x00000100
        /*0050*/ 	.word	0x00000001
        /*0054*/ 	.word	0x00000001


	//----- nvinfo : EIATTR_CBANK_PARAM_SIZE
	.align		4
.L_142:
        /*0058*/ 	.byte	0x03, 0x19
        /*005a*/ 	.short	0x0018


	//----- nvinfo : EIATTR_PARAM_CBANK
	.align		4
        /*005c*/ 	.byte	0x04, 0x0a
        /*005e*/ 	.short	(.L_144 - .L_143)
	.align		4
.L_143:
        /*0060*/ 	.word	index@(.nv.constant0._ZN3cub18CUB_300001_SM_10006detail8for_each13static_kernelINS2_12policy_hub_t12policy_500_tElN6thrust24THRUST_300001_SM_1000_NS8cuda_cub6__fill7functorINS7_6detail15normal_iteratorINS7_10device_ptrIiEEEEiEEEEvT0_T1_)
        /*0064*/ 	.short	0x0380
        /*0066*/ 	.short	0x0018


	//----- nvinfo : EIATTR_SW_WAR
	.align		4
.L_144:
        /*0068*/ 	.byte	0x04, 0x36
        /*006a*/ 	.short	(.L_146 - .L_145)
.L_145:
        /*006c*/ 	.word	0x00000008
.L_146:


//--------------------- .nv.info._ZN3cub18CUB_300001_SM_10006detail8for_each13static_kernelINS2_12policy_hub_t12policy_500_tEmN6thrust24THRUST_300001_SM_1000_NS8cuda_cub20__uninitialized_fill7functorINS7_10device_ptrIiEEiEEEEvT0_T1_ --------------------------
	.section	.nv.info._ZN3cub18CUB_300001_SM_10006detail8for_each13static_kernelINS2_12policy_hub_t12policy_500_tEmN6thrust24THRUST_300001_SM_1000_NS8cuda_cub20__uninitialized_fill7functorINS7_10device_ptrIiEEiEEEEvT0_T1_,"",@"SHT_CUDA_INFO"
	.sectionflags	@""
	.align	4


	//----- nvinfo : EIATTR_CUDA_API_VERSION
	.align		4
        /*0000*/ 	.byte	0x04, 0x37
        /*0002*/ 	.short	(.L_148 - .L_147)
.L_147:
        /*0004*/ 	.word	0x00000082


	//----- nvinfo : EIATTR_KPARAM_INFO
	.align		4
.L_148:
        /*0008*/ 	.byte	0x04, 0x17
        /*000a*/ 	.short	(.L_150 - .L_149)
.L_149:
        /*000c*/ 	.word	0x00000000
        /*0010*/ 	.short	0x0001
        /*0012*/ 	.short	0x0008
        /*0014*/ 	.byte	0x00, 0xf0, 0x41, 0x00


	//----- nvinfo : EIATTR_KPARAM_INFO
	.align		4
.L_150:
        /*0018*/ 	.byte	0x04, 0x17
        /*001a*/ 	.short	(.L_152 - .L_151)
.L_151:
        /*001c*/ 	.word	0x00000000
        /*0020*/ 	.short	0x0000
        /*0022*/ 	.short	0x0000
        /*0024*/ 	.byte	0x00, 0xf0, 0x21, 0x00


	//----- nvinfo : EIATTR_SPARSE_MMA_MASK
	.align		4
.L_152:
        /*0028*/ 	.byte	0x03, 0x50
        /*002a*/ 	.short	0x0000


	//----- nvinfo : EIATTR_MAXREG_COUNT
	.align		4
        /*002c*/ 	.byte	0x03, 0x1b
        /*002e*/ 	.short	0x00ff


	//----- nvinfo : EIATTR_MERCURY_ISA_VERSION
	.align		4
        /*0030*/ 	.byte	0x03, 0x5f
        /*0032*/ 	.short	0x0101


	//----- nvinfo : EIATTR_VRC_CTA_INIT_COUNT
	.align		4
        /*0034*/ 	.byte	0x02, 0x4a
	.zero		1
	.zero		1


	//----- nvinfo : EIATTR_EXIT_INSTR_OFFSETS
	.align		4
        /*0038*/ 	.byte	0x04, 0x1c
        /*003a*/ 	.short	(.L_154 - .L_153)


	//   ....[0]....
.L_153:
        /*003c*/ 	.word	0x00000130


	//   ....[1]....
        /*0040*/ 	.word	0x00000230


	//   ....[2]....
        /*0044*/ 	.word	0x00000260


	//----- nvinfo : EIATTR_MAX_THREADS
	.align		4
.L_154:
        /*0048*/ 	.byte	0x04, 0x05
        /*004a*/ 	.short	(.L_156 - .L_155)
.L_155:
        /*004c*/ 	.word	0x00000100
        /*0050*/ 	.word	0x00000001
        /*0054*/ 	.word	0x00000001


	//----- nvinfo : EIATTR_CBANK_PARAM_SIZE
	.align		4
.L_156:
        /*0058*/ 	.byte	0x03, 0x19
        /*005a*/ 	.short	0x0018


	//----- nvinfo : EIATTR_PARAM_CBANK
	.align		4
        /*005c*/ 	.byte	0x04, 0x0a
        /*005e*/ 	.short	(.L_158 - .L_157)
	.align		4
.L_157:
        /*0060*/ 	.word	index@(.nv.constant0._ZN3cub18CUB_300001_SM_10006detail8for_each13static_kernelINS2_12policy_hub_t12policy_500_tEmN6thrust24THRUST_300001_SM_1000_NS8cuda_cub20__uninitialized_fill7functorINS7_10device_ptrIiEEiEEEEvT0_T1_)
        /*0064*/ 	.short	0x0380
        /*0066*/ 	.short	0x0018


	//----- nvinfo : EIATTR_SW_WAR
	.align		4
.L_158:
        /*0068*/ 	.byte	0x04, 0x36
        /*006a*/ 	.short	(.L_160 - .L_159)
.L_159:
        /*006c*/ 	.word	0x00000008
.L_160:


//--------------------- .nv.info._ZN3cub18CUB_300001_SM_10006detail8for_each13static_kernelINS2_12policy_hub_t12policy_500_tEmN6thrust24THRUST_300001_SM_1000_NS8cuda_cub6__fill7functorINS7_6detail15normal_iteratorINS7_10device_ptrIiEEEEiEEEEvT0_T1_ --------------------------
	.section	.nv.info._ZN3cub18CUB_300001_SM_10006detail8for_each13static_kernelINS2_12policy_hub_t12policy_500_tEmN6thrust24THRUST_300001_SM_1000_NS8cuda_cub6__fill7functorINS7_6detail15normal_iteratorINS7_10device_ptrIiEEEEiEEEEvT0_T1_,"",@"SHT_CUDA_INFO"
	.sectionflags	@""
	.align	4


	//----- nvinfo : EIATTR_CUDA_API_VERSION
	.align		4
        /*0000*/ 	.byte	0x04, 0x37
        /*0002*/ 	.short	(.L_162 - .L_161)
.L_161:
        /*0004*/ 	.word	0x00000082


	//----- nvinfo : EIATTR_KPARAM_INFO
	.align		4
.L_162:
        /*0008*/ 	.byte	0x04, 0x17
        /*000a*/ 	.short	(.L_164 - .L_163)
.L_163:
        /*000c*/ 	.word	0x00000000
        /*0010*/ 	.short	0x0001
        /*0012*/ 	.short	0x0008
        /*0014*/ 	.byte	0x00, 0xf0, 0x41, 0x00


	//----- nvinfo : EIATTR_KPARAM_INFO
	.align		4
.L_164:
        /*0018*/ 	.byte	0x04, 0x17
        /*001a*/ 	.short	(.L_166 - .L_165)
.L_165:
        /*001c*/ 	.word	0x00000000
        /*0020*/ 	.short	0x0000
        /*0022*/ 	.short	0x0000
        /*0024*/ 	.byte	0x00, 0xf0, 0x21, 0x00


	//----- nvinfo : EIATTR_SPARSE_MMA_MASK
	.align		4
.L_166:
        /*0028*/ 	.byte	0x03, 0x50
        /*002a*/ 	.short	0x0000


	//----- nvinfo : EIATTR_MAXREG_COUNT
	.align		4
        /*002c*/ 	.byte	0x03, 0x1b
        /*002e*/ 	.short	0x00ff


	//----- nvinfo : EIATTR_MERCURY_ISA_VERSION
	.align		4
        /*0030*/ 	.byte	0x03, 0x5f
        /*0032*/ 	.short	0x0101


	//----- nvinfo : EIATTR_VRC_CTA_INIT_COUNT
	.align		4
        /*0034*/ 	.byte	0x02, 0x4a
	.zero		1
	.zero		1


	//----- nvinfo : EIATTR_EXIT_INSTR_OFFSETS
	.align		4
        /*0038*/ 	.byte	0x04, 0x1c
        /*003a*/ 	.short	(.L_168 - .L_167)


	//   ....[0]....
.L_167:
        /*003c*/ 	.word	0x00000130


	//   ....[1]....
        /*0040*/ 	.word	0x00000230


	//   ....[2]....
        /*0044*/ 	.word	0x00000260


	//----- nvinfo : EIATTR_MAX_THREADS
	.align		4
.L_168:
        /*0048*/ 	.byte	0x04, 0x05
        /*004a*/ 	.short	(.L_170 - .L_169)
.L_169:
        /*004c*/ 	.word	0x00000100
        /*0050*/ 	.word	0x00000001
        /*0054*/ 	.word	0x00000001


	//----- nvinfo : EIATTR_CBANK_PARAM_SIZE
	.align		4
.L_170:
        /*0058*/ 	.byte	0x03, 0x19
        /*005a*/ 	.short	0x0018


	//----- nvinfo : EIATTR_PARAM_CBANK
	.align		4
        /*005c*/ 	.byte	0x04, 0x0a
        /*005e*/ 	.short	(.L_172 - .L_171)
	.align		4
.L_171:
        /*0060*/ 	.word	index@(.nv.constant0._ZN3cub18CUB_300001_SM_10006detail8for_each13static_kernelINS2_12policy_hub_t12policy_500_tEmN6thrust24THRUST_300001_SM_1000_NS8cuda_cub6__fill7functorINS7_6detail15normal_iteratorINS7_10device_ptrIiEEEEiEEEEvT0_T1_)
        /*0064*/ 	.short	0x0380
        /*0066*/ 	.short	0x0018


	//----- nvinfo : EIATTR_SW_WAR
	.align		4
.L_172:
        /*0068*/ 	.byte	0x04, 0x36
        /*006a*/ 	.short	(.L_174 - .L_173)
.L_173:
        /*006c*/ 	.word	0x00000008
.L_174:


//--------------------- .nv.info._ZN3cub18CUB_300001_SM_10006detail11EmptyKernelIvEEvv --------------------------
	.section	.nv.info._ZN3cub18CUB_300001_SM_10006detail11EmptyKernelIvEEvv,"",@"SHT_CUDA_INFO"
	.sectionflags	@""
	.align	4


	//----- nvinfo : EIATTR_CUDA_API_VERSION
	.align		4
        /*0000*/ 	.byte	0x04, 0x37
        /*0002*/ 	.short	(.L_176 - .L_175)
.L_175:
        /*0004*/ 	.word	0x00000082


	//----- nvinfo : EIATTR_SPARSE_MMA_MASK
	.align		4
.L_176:
        /*0008*/ 	.byte	0x03, 0x50
        /*000a*/ 	.short	0x0000


	//----- nvinfo : EIATTR_MAXREG_COUNT
	.align		4
        /*000c*/ 	.byte	0x03, 0x1b
        /*000e*/ 	.short	0x00ff


	//----- nvinfo : EIATTR_MERCURY_ISA_VERSION
	.align		4
        /*0010*/ 	.byte	0x03, 0x5f
        /*0012*/ 	.short	0x0101


	//----- nvinfo : EIATTR_VRC_CTA_INIT_COUNT
	.align		4
        /*0014*/ 	.byte	0x02, 0x4a
	.zero		1
	.zero		1


	//----- nvinfo : EIATTR_EXIT_INSTR_OFFSETS
	.align		4
        /*0018*/ 	.byte	0x04, 0x1c
        /*001a*/ 	.short	(.L_178 - .L_177)


	//   ....[0]....
.L_177:
        /*001c*/ 	.word	0x00000010


	//----- nvinfo : EIATTR_SW_WAR
	.align		4
.L_178:
        /*0020*/ 	.byte	0x04, 0x36
        /*0022*/ 	.short	(.L_180 - .L_179)
.L_179:
        /*0024*/ 	.word	0x00000008
.L_180:


//--------------------- .nv.info._Z12check_subseqPiS_S_Phjjj --------------------------
	.section	.nv.info._Z12check_subseqPiS_S_Phjjj,"",@"SHT_CUDA_INFO"
	.sectionflags	@""
	.align	4


	//----- nvinfo : EIATTR_CUDA_API_VERSION
	.align		4
        /*0000*/ 	.byte	0x04, 0x37
        /*0002*/ 	.short	(.L_182 - .L_181)
.L_181:
        /*0004*/ 	.word	0x00000082


	//----- nvinfo : EIATTR_KPARAM_INFO
	.align		4
.L_182:
        /*0008*/ 	.byte	0x04, 0x17
        /*000a*/ 	.short	(.L_184 - .L_183)
.L_183:
        /*000c*/ 	.word	0x00000000
        /*0010*/ 	.short	0x0006
        /*0012*/ 	.short	0x0028
        /*0014*/ 	.byte	0x00, 0xf0, 0x11, 0x00


	//----- nvinfo : EIATTR_KPARAM_INFO
	.align		4
.L_184:
        /*0018*/ 	.byte	0x04, 0x17
        /*001a*/ 	.short	(.L_186 - .L_185)
.L_185:
        /*001c*/ 	.word	0x00000000
        /*0020*/ 	.short	0x0005
        /*0022*/ 	.short	0x0024
        /*0024*/ 	.byte	0x00, 0xf0, 0x11, 0x00


	//----- nvinfo : EIATTR_KPARAM_INFO
	.align		4
.L_186:
        /*0028*/ 	.byte	0x04, 0x17
        /*002a*/ 	.short	(.L_188 - .L_187)
.L_187:
        /*002c*/ 	.word	0x00000000
        /*0030*/ 	.short	0x0004
        /*0032*/ 	.short	0x0020
        /*0034*/ 	.byte	0x00, 0xf0, 0x11, 0x00


	//----- nvinfo : EIATTR_KPARAM_INFO
	.align		4
.L_188:
        /*0038*/ 	.byte	0x04, 0x17
        /*003a*/ 	.short	(.L_190 - .L_189)
.L_189:
        /*003c*/ 	.word	0x00000000
        /*0040*/ 	.short	0x0003
        /*0042*/ 	.short	0x0018
        /*0044*/ 	.byte	0x00, 0xf5, 0x21, 0x00


	//----- nvinfo : EIATTR_KPARAM_INFO
	.align		4
.L_190:
        /*0048*/ 	.byte	0x04, 0x17
        /*004a*/ 	.short	(.L_192 - .L_191)
.L_191:
        /*004c*/ 	.word	0x00000000
        /*0050*/ 	.short	0x0002
        /*0052*/ 	.short	0x0010
        /*0054*/ 	.byte	0x00, 0xf5, 0x21, 0x00


	//----- nvinfo : EIATTR_KPARAM_INFO
	.align		4
.L_192:
        /*0058*/ 	.byte	0x04, 0x17
        /*005a*/ 	.short	(.L_194 - .L_193)
.L_193:
        /*005c*/ 	.word	0x00000000
        /*0060*/ 	.short	0x0001
        /*0062*/ 	.short	0x0008
        /*0064*/ 	.byte	0x00, 0xf5, 0x21, 0x00


	//----- nvinfo : EIATTR_KPARAM_INFO
	.align		4
.L_194:
        /*0068*/ 	.byte	0x04, 0x17
        /*006a*/ 	.short	(.L_196 - .L_195)
.L_195:
        /*006c*/ 	.word	0x00000000
        /*0070*/ 	.short	0x0000
        /*0072*/ 	.short	0x0000
        /*0074*/ 	.byte	0x00, 0xf5, 0x21, 0x00


	//----- nvinfo : EIATTR_SPARSE_MMA_MASK
	.align		4
.L_196:
        /*0078*/ 	.byte	0x03, 0x50
        /*007a*/ 	.short	0x0000


	//----- nvinfo : EIATTR_MAXREG_COUNT
	.align		4
        /*007c*/ 	.byte	0x03, 0x1b
        /*007e*/ 	.short	0x00ff


	//----- nvinfo : EIATTR_MERCURY_ISA_VERSION
	.align		4
        /*0080*/ 	.byte	0x03, 0x5f
        /*0082*/ 	.short	0x0101


	//----- nvinfo : EIATTR_VRC_CTA_INIT_COUNT
	.align		4
        /*0084*/ 	.byte	0x02, 0x4a
	.zero		1
	.zero		1


	//----- nvinfo : EIATTR_EXIT_INSTR_OFFSETS
	.align		4
        /*0088*/ 	.byte	0x04, 0x1c
        /*008a*/ 	.short	(.L_198 - .L_197)


	//   ....[0]....
.L_197:
        /*008c*/ 	.word	0x00000070


	//   ....[1]....
        /*0090*/ 	.word	0x00000a30


	//   ....[2]....
        /*0094*/ 	.word	0x00000b00


	//----- nvinfo : EIATTR_CRS_STACK_SIZE
	.align		4
.L_198:
        /*0098*/ 	.byte	0x04, 0x1e
        /*009a*/ 	.short	(.L_200 - .L_199)
.L_199:
        /*009c*/ 	.word	0x00000000


	//----- nvinfo : EIATTR_CBANK_PARAM_SIZE
	.align		4
.L_200:
        /*00a0*/ 	.byte	0x03, 0x19
        /*00a2*/ 	.short	0x002c


	//----- nvinfo : EIATTR_PARAM_CBANK
	.align		4
        /*00a4*/ 	.byte	0x04, 0x0a
        /*00a6*/ 	.short	(.L_202 - .L_201)
	.align		4
.L_201:
        /*00a8*/ 	.word	index@(.nv.constant0._Z12check_subseqPiS_S_Phjjj)
        /*00ac*/ 	.short	0x0380
        /*00ae*/ 	.short	0x002c


	//----- nvinfo : EIATTR_SW_WAR
	.align		4
.L_202:
        /*00b0*/ 	.byte	0x04, 0x36
        /*00b2*/ 	.short	(.L_204 - .L_203)
.L_203:
        /*00b4*/ 	.word	0x00000008
.L_204:


//--------------------- .nv.callgraph             --------------------------
	.section	.nv.callgraph,"",@"SHT_CUDA_CALLGRAPH"
	.align	4
	.sectionentsize	8
	.align		4
        /*0000*/ 	.word	0x00000000
	.align		4
        /*0004*/ 	.word	0xffffffff
	.align		4
        /*0008*/ 	.word	0x00000000
	.align		4
        /*000c*/ 	.word	0xfffffffe
	.align		4
        /*0010*/ 	.word	0x00000000
	.align		4
        /*0014*/ 	.word	0xfffffffd
	.align		4
        /*0018*/ 	.word	0x00000000
	.align		4
        /*001c*/ 	.word	0xfffffffc


//--------------------- .nv.constant4             --------------------------
	.section	.nv.constant4,"a",@progbits
	.align	8
	.align		8
.nv.constant4:
        /*0000*/ 	.dword	_ZN34_INTERNAL_07a3db85_4_k_cu_663f977e4cuda3std3__45__cpo5beginE
	.align		8
        /*0008*/ 	.dword	_ZN34_INTERNAL_07a3db85_4_k_cu_663f977e4cuda3std3__45__cpo3endE
	.align		8
        /*0010*/ 	.dword	_ZN34_INTERNAL_07a3db85_4_k_cu_663f977e4cuda3std3__45__cpo6cbeginE
	.align		8
        /*0018*/ 	.dword	_ZN34_INTERNAL_07a3db85_4_k_cu_663f977e4cuda3std3__45__cpo4cendE
	.align		8
        /*0020*/ 	.dword	_ZN34_INTERNAL_07a3db85_4_k_cu_663f977e4cuda3std3__45__cpo6rbeginE
	.align		8
        /*0028*/ 	.dword	_ZN34_INTERNAL_07a3db85_4_k_cu_663f977e4cuda3std3__45__cpo4rendE
	.align		8
        /*0030*/ 	.dword	_ZN34_INTERNAL_07a3db85_4_k_cu_663f977e4cuda3std3__45__cpo7crbeginE
	.align		8
        /*0038*/ 	.dword	_ZN34_INTERNAL_07a3db85_4_k_cu_663f977e4cuda3std3__45__cpo5crendE
	.align		8
        /*0040*/ 	.dword	_ZN34_INTERNAL_07a3db85_4_k_cu_663f977e4cuda3std3__436_GLOBAL__N__07a3db85_4_k_cu_663f977e6ignoreE
	.align		8
        /*0048*/ 	.dword	_ZN34_INTERNAL_07a3db85_4_k_cu_663f977e4cuda3std3__419piecewise_constructE
	.align		8
        /*0050*/ 	.dword	_ZN34_INTERNAL_07a3db85_4_k_cu_663f977e4cuda3std3__48in_placeE
	.align		8
        /*0058*/ 	.dword	_ZN34_INTERNAL_07a3db85_4_k_cu_663f977e4cuda3std3__420unreachable_sentinelE
	.align		8
        /*0060*/ 	.dword	_ZN34_INTERNAL_07a3db85_4_k_cu_663f977e4cuda3std3__47nulloptE
	.align		8
        /*0068*/ 	.dword	_ZN34_INTERNAL_07a3db85_4_k_cu_663f977e4cuda3std3__48unexpectE
	.align		8
        /*0070*/ 	.dword	_ZN34_INTERNAL_07a3db85_4_k_cu_663f977e4cuda3std6ranges3__45__cpo4swapE
	.align		8
        /*0078*/ 	.dword	_ZN34_INTERNAL_07a3db85_4_k_cu_663f977e4cuda3std6ranges3__45__cpo9iter_moveE
	.align		8
        /*0080*/ 	.dword	_ZN34_INTERNAL_07a3db85_4_k_cu_663f977e4cuda3std6ranges3__45__cpo5beginE
	.align		8
        /*0088*/ 	.dword	_ZN34_INTERNAL_07a3db85_4_k_cu_663f977e4cuda3std6ranges3__45__cpo3endE
	.align		8
        /*0090*/ 	.dword	_ZN34_INTERNAL_07a3db85_4_k_cu_663f977e4cuda3std6ranges3__45__cpo6cbeginE
	.align		8
        /*0098*/ 	.dword	_ZN34_INTERNAL_07a3db85_4_k_cu_663f977e4cuda3std6ranges3__45__cpo4cendE
	.align		8
        /*00a0*/ 	.dword	_ZN34_INTERNAL_07a3db85_4_k_cu_663f977e4cuda3std6ranges3__45__cpo7advanceE
	.align		8
        /*00a8*/ 	.dword	_ZN34_INTERNAL_07a3db85_4_k_cu_663f977e4cuda3std6ranges3__45__cpo9iter_swapE
	.align		8
        /*00b0*/ 	.dword	_ZN34_INTERNAL_07a3db85_4_k_cu_663f977e4cuda3std6ranges3__45__cpo4nextE
	.align		8
        /*00b8*/ 	.dword	_ZN34_INTERNAL_07a3db85_4_k_cu_663f977e4cuda3std6ranges3__45__cpo4prevE
	.align		8
        /*00c0*/ 	.dword	_ZN34_INTERNAL_07a3db85_4_k_cu_663f977e4cuda3std6ranges3__45__cpo4dataE
	.align		8
        /*00c8*/ 	.dword	_ZN34_INTERNAL_07a3db85_4_k_cu_663f977e4cuda3std6ranges3__45__cpo5cdataE
	.align		8
        /*00d0*/ 	.dword	_ZN34_INTERNAL_07a3db85_4_k_cu_663f977e4cuda3std6ranges3__45__cpo4sizeE
	.align		8
        /*00d8*/ 	.dword	_ZN34_INTERNAL_07a3db85_4_k_cu_663f977e4cuda3std6ranges3__45__cpo5ssizeE
	.align		8
        /*00e0*/ 	.dword	_ZN34_INTERNAL_07a3db85_4_k_cu_663f977e4cuda3std6ranges3__45__cpo8distanceE
	.align		8
        /*00e8*/ 	.dword	_ZN34_INTERNAL_07a3db85_4_k_cu_663f977e6thrust24THRUST_300001_SM_1000_NS8cuda_cub3parE
	.align		8
        /*00f0*/ 	.dword	_ZN34_INTERNAL_07a3db85_4_k_cu_663f977e6thrust24THRUST_300001_SM_1000_NS8cuda_cub10par_nosyncE
	.align		8
        /*00f8*/ 	.dword	_ZN34_INTERNAL_07a3db85_4_k_cu_663f977e6thrust24THRUST_300001_SM_1000_NS6system6detail10sequential3seqE
	.align		8
        /*0100*/ 	.dword	_ZN34_INTERNAL_07a3db85_4_k_cu_663f977e6thrust24THRUST_300001_SM_1000_NS12placeholders2_1E
	.align		8
        /*0108*/ 	.dword	_ZN34_INTERNAL_07a3db85_4_k_cu_663f977e6thrust24THRUST_300001_SM_1000_NS12placeholders2_2E
	.align		8
        /*0110*/ 	.dword	_ZN34_INTERNAL_07a3db85_4_k_cu_663f977e6thrust24THRUST_300001_SM_1000_NS12placeholders2_3E
	.align		8
        /*0118*/ 	.dword	_ZN34_INTERNAL_07a3db85_4_k_cu_663f977e6thrust24THRUST_300001_SM_1000_NS12placeholders2_4E
	.align		8
        /*0120*/ 	.dword	_ZN34_INTERNAL_07a3db85_4_k_cu_663f977e6thrust24THRUST_300001_SM_1000_NS12placeholders2_5E
	.align		8
        /*0128*/ 	.dword	_ZN34_INTERNAL_07a3db85_4_k_cu_663f977e6thrust24THRUST_300001_SM_1000_NS12placeholders2_6E
	.align		8
        /*0130*/ 	.dword	_ZN34_INTERNAL_07a3db85_4_k_cu_663f977e6thrust24THRUST_300001_SM_1000_NS12placeholders2_7E
	.align		8
        /*0138*/ 	.dword	_ZN34_INTERNAL_07a3db85_4_k_cu_663f977e6thrust24THRUST_300001_SM_1000_NS12placeholders2_8E
	.align		8
        /*0140*/ 	.dword	_ZN34_INTERNAL_07a3db85_4_k_cu_663f977e6thrust24THRUST_300001_SM_1000_NS12placeholders2_9E
	.align		8
        /*0148*/ 	.dword	_ZN34_INTERNAL_07a3db85_4_k_cu_663f977e6thrust24THRUST_300001_SM_1000_NS12placeholders3_10E
	.align		8
        /*0150*/ 	.dword	_ZN34_INTERNAL_07a3db85_4_k_cu_663f977e6thrust24THRUST_300001_SM_1000_NS3seqE


//--------------------- .text._ZN3cub18CUB_300001_SM_10006detail8for_each13static_kernelINS2_12policy_hub_t12policy_500_tElN6thrust24THRUST_300001_SM_1000_NS8cuda_cub6__fill7functorINS7_6detail15normal_iteratorINS7_10device_ptrIhEEEEhEEEEvT0_T1_ --------------------------
	.section	.text._ZN3cub18CUB_300001_SM_10006detail8for_each13static_kernelINS2_12policy_hub_t12policy_500_tElN6thrust24THRUST_300001_SM_1000_NS8cuda_cub6__fill7functorINS7_6detail15normal_iteratorINS7_10device_ptrIhEEEEhEEEEvT0_T1_,"ax",@progbits
	.align	128
        .global         _ZN3cub18CUB_300001_SM_10006detail8for_each13static_kernelINS2_12policy_hub_t12policy_500_tElN6thrust24THRUST_300001_SM_1000_NS8cuda_cub6__fill7functorINS7_6detail15normal_iteratorINS7_10device_ptrIhEEEEhEEEEvT0_T1_
        .type           _ZN3cub18CUB_300001_SM_10006detail8for_each13static_kernelINS2_12policy_hub_t12policy_500_tElN6thrust24THRUST_300001_SM_1000_NS8cuda_cub6__fill7functorINS7_6detail15normal_iteratorINS7_10device_ptrIhEEEEhEEEEvT0_T1_,@function
        .size           _ZN3cub18CUB_300001_SM_10006detail8for_each13static_kernelINS2_12policy_hub_t12policy_500_tElN6thrust24THRUST_300001_SM_1000_NS8cuda_cub6__fill7functorINS7_6detail15normal_iteratorINS7_10device_ptrIhEEEEhEEEEvT0_T1_,(.L_x_38 - _ZN3cub18CUB_300001_SM_10006detail8for_each13static_kernelINS2_12policy_hub_t12policy_500_tElN6thrust24THRUST_300001_SM_1000_NS8cuda_cub6__fill7functorINS7_6detail15normal_iteratorINS7_10device_ptrIhEEEEhEEEEvT0_T1_)
        .other          _ZN3cub18CUB_300001_SM_10006detail8for_each13static_kernelINS2_12policy_hub_t12policy_500_tElN6thrust24THRUST_300001_SM_1000_NS8cuda_cub6__fill7functorINS7_6detail15normal_iteratorINS7_10device_ptrIhEEEEhEEEEvT0_T1_,@"STO_CUDA_ENTRY STV_DEFAULT"
_ZN3cub18CUB_300001_SM_10006detail8for_each13static_kernelINS2_12policy_hub_t12policy_500_tElN6thrust24THRUST_300001_SM_1000_NS8cuda_cub6__fill7functorINS7_6detail15normal_iteratorINS7_10device_ptrIhEEEEhEEEEvT0_T1_:
.text._ZN3cub18CUB_300001_SM_10006detail8for_each13static_kernelINS2_12policy_hub_t12policy_500_tElN6thrust24THRUST_300001_SM_1000_NS8cuda_cub6__fill7functorINS7_6detail15normal_iteratorINS7_10device_ptrIhEEEEhEEEEvT0_T1_:
[----:B------:R-:W-:Y:S08]  /*0000*/  LDC R1, c[0x0][0x37c] ;  /* 0x0000df00ff017b82 */ /* 0x000ff00000000800 */
[----:B------:R-:W0:Y:S01]  /*0010*/  S2UR UR4, SR_CTAID.X ;  /* 0x00000000000479c3 */ /* 0x000e220000002500 */
[----:B------:R-:W1:Y:S01]  /*0020*/  LDCU.64 UR6, c[0x0][0x380] ;  /* 0x00007000ff0677ac */ /* 0x000e620008000a00 */
[----:B------:R-:W2:Y:S06]  /*0030*/  LDCU.64 UR8, c[0x0][0x358] ;  /* 0x00006b00ff0877ac */ /* 0x000eac0008000a00 */
[----:B------:R-:W3:Y:S01]  /*0040*/  LDC R5, c[0x0][0x390] ;  /* 0x0000e400ff057b82 */ /* 0x000ee20000000800 */
[----:B0-----:R-:W-:-:S04]  /*0050*/  UIMAD.WIDE.U32 UR4, UR4, 0x200, URZ ;  /* 0x00000200040478a5 */ /* 0x001fc8000f8e00ff */
[----:B-1----:R-:W-:-:S04]  /*0060*/  UIADD3 UR6, UP0, UPT, -UR4, UR6, URZ ;  /* 0x0000000604067290 */ /* 0x002fc8000ff1e1ff */
[----:B------:R-:W-:Y:S01]  /*0070*/  UIADD3.X UR7, UPT, UPT, ~UR5, UR7, URZ, UP0, !UPT ;  /* 0x0000000705077290 */ /* 0x000fe200087fe5ff */
[----:B---3--:R-:W-:Y:S01]  /*0080*/  PRMT R5, R5, 0x7770, RZ ;  /* 0x0000777005057816 */ /* 0x008fe200000000ff */
[----:B------:R-:W-:-:S04]  /*0090*/  UISETP.GE.U32.AND UP0, UPT, UR6, 0x200, UPT ;  /* 0x000002000600788c */ /* 0x000fc8000bf06070 */
[----:B------:R-:W-:-:S09]  /*00a0*/  UISETP.GE.AND.EX UP0, UPT, UR7, URZ, UPT, UP0 ;  /* 0x000000ff0700728c */ /* 0x000fd2000bf06300 */
[----:B--2---:R-:W-:Y:S05]  /*00b0*/  BRA.U !UP0, `(.L_x_0) ;  /* 0x00000001081c7547 */ /* 0x004fea000b800000 */
[----:B------:R-:W0:Y:S01]  /*00c0*/  S2R R3, SR_TID.X ;  /* 0x0000000000037919 */ /* 0x000e220000002100 */
[----:B------:R-:W0:Y:S02]  /*00d0*/  LDC.64 R6, c[0x0][0x388] ;  /* 0x0000e200ff067b82 */ /* 0x000e240000000a00 */
[----:B0-----:R-:W-:-:S04]  /*00e0*/  IADD3 R2, P0, P1, R6, UR4, R3 ;  /* 0x0000000406027c10 */ /* 0x001fc8000f91e003 */
[----:B------:R-:W-:-:S05]  /*00f0*/  IADD3.X R3, PT, PT, R7, UR5, RZ, P0, P1 ;  /* 0x0000000507037c10 */ /* 0x000fca00087e24ff */
[----:B------:R-:W-:Y:S04]  /*0100*/  STG.E.U8 desc[UR8][R2.64], R5 ;  /* 0x0000000502007986 */ /* 0x000fe8000c101108 */
[----:B------:R-:W-:Y:S01]  /*0110*/  STG.E.U8 desc[UR8][R2.64+0x100], R5 ;  /* 0x0001000502007986 */ /* 0x000fe2000c101108 */
[----:B------:R-:W-:Y:S05]  /*0120*/  EXIT ;  /* 0x000000000000794d */ /* 0x000fea0003800000 */
.L_x_0:
[----:B------:R-:W0:Y:S01]  /*0130*/  S2R R3, SR_TID.X ;  /* 0x0000000000037919 */ /* 0x000e220000002100 */
[----:B------:R-:W1:Y:S01]  /*0140*/  LDC.64 R6, c[0x0][0x388] ;  /* 0x0000e200ff067b82 */ /* 0x000e620000000a00 */
[----:B------:R-:W-:-:S06]  /*0150*/  USHF.R.S32.HI UR7, URZ, 0x1f, UR6 ;  /* 0x0000001fff077899 */ /* 0x000fcc0008011406 */
[----:B------:R-:W-:Y:S02]  /*0160*/  IMAD.U32 R2, RZ, RZ, UR7 ;  /* 0x00000007ff027e24 */ /* 0x000fe4000f8e00ff */
[C---:B0-----:R-:W-:Y:S01]  /*0170*/  VIADD R0, R3.reuse, 0x100 ;  /* 0x0000010003007836 */ /* 0x041fe20000000000 */
[----:B------:R-:W-:-:S04]  /*0180*/  ISETP.LT.U32.AND P0, PT, R3, UR6, PT ;  /* 0x0000000603007c0c */ /* 0x000fc8000bf01070 */
[----:B------:R-:W-:Y:S01]  /*0190*/  ISETP.LT.U32.AND P1, PT, R0, UR6, PT ;  /* 0x0000000600007c0c */ /* 0x000fe2000bf21070 */
[----:B------:R-:W-:Y:S01]  /*01a0*/  IMAD.U32 R0, RZ, RZ, UR7 ;  /* 0x00000007ff007e24 */ /* 0x000fe2000f8e00ff */
[----:B------:R-:W-:Y:S02]  /*01b0*/  ISETP.GT.AND.EX P0, PT, R2, RZ, PT, P0 ;  /* 0x000000ff0200720c */ /* 0x000fe40003f04300 */
[----:B-1----:R-:W-:Y:S02]  /*01c0*/  IADD3 R2, P2, P3, R6, UR4, R3 ;  /* 0x0000000406027c10 */ /* 0x002fe4000fb5e003 */
[----:B------:R-:W-:Y:S02]  /*01d0*/  ISETP.GT.AND.EX P1, PT, R0, RZ, PT, P1 ;  /* 0x000000ff0000720c */ /* 0x000fe40003f24310 */
[----:B------:R-:W-:-:S07]  /*01e0*/  IADD3.X R3, PT, PT, R7, UR5, RZ, P2, P3 ;  /* 0x0000000507037c10 */ /* 0x000fce00097e64ff */
[----:B------:R0:W-:Y:S04]  /*01f0*/  @P0 STG.E.U8 desc[UR8][R2.64], R5 ;  /* 0x0000000502000986 */ /* 0x0001e8000c101108 */
[----:B------:R-:W-:Y:S05]  /*0200*/  @!P1 EXIT ;  /* 0x000000000000994d */ /* 0x000fea0003800000 */
[----:B------:R-:W-:Y:S01]  /*0210*/  STG.E.U8 desc[UR8][R2.64+0x100], R5 ;  /* 0x0001000502007986 */ /* 0x000fe2000c101108 */
[----:B------:R-:W-:Y:S05]  /*0220*/  EXIT ;  /* 0x000000000000794d */ /* 0x000fea0003800000 */
.L_x_1:
[----:B------:R-:W-:-:S00]  /*0230*/  BRA `(.L_x_1) ;  /* 0xfffffffc00fc7947 */ /* 0x000fc0000383ffff */
[----:B------:R-:W-:-:S00]  /*0240*/  NOP ;  /* 0x0000000000007918 */ /* 0x000fc00000000000 */
        /* <DEDUP_REMOVED lines=11> */
.L_x_38:


//--------------------- .text._ZN3cub18CUB_300001_SM_10006detail8for_each13static_kernelINS2_12policy_hub_t12policy_500_tEmN6thrust24THRUST_300001_SM_1000_NS8cuda_cub20__uninitialized_fill7functorINS7_10device_ptrIhEEhEEEEvT0_T1_ --------------------------
	.section	.text._ZN3cub18CUB_300001_SM_10006detail8for_each13static_kernelINS2_12policy_hub_t12policy_500_tEmN6thrust24THRUST_300001_SM_1000_NS8cuda_cub20__uninitialized_fill7functorINS7_10device_ptrIhEEhEEEEvT0_T1_,"ax",@progbits
	.align	128
        .global         _ZN3cub18CUB_300001_SM_10006detail8for_each13static_kernelINS2_12policy_hub_t12policy_500_tEmN6thrust24THRUST_300001_SM_1000_NS8cuda_cub20__uninitialized_fill7functorINS7_10device_ptrIhEEhEEEEvT0_T1_
        .type           _ZN3cub18CUB_300001_SM_10006detail8for_each13static_kernelINS2_12policy_hub_t12policy_500_tEmN6thrust24THRUST_300001_SM_1000_NS8cuda_cub20__uninitialized_fill7functorINS7_10device_ptrIhEEhEEEEvT0_T1_,@function
        .size           _ZN3cub18CUB_300001_SM_10006detail8for_each13static_kernelINS2_12policy_hub_t12policy_500_tEmN6thrust24THRUST_300001_SM_1000_NS8cuda_cub20__uninitialized_fill7functorINS7_10device_ptrIhEEhEEEEvT0_T1_,(.L_x_39 - _ZN3cub18CUB_300001_SM_10006detail8for_each13static_kernelINS2_12policy_hub_t12policy_500_tEmN6thrust24THRUST_300001_SM_1000_NS8cuda_cub20__uninitialized_fill7functorINS7_10device_ptrIhEEhEEEEvT0_T1_)
        .other          _ZN3cub18CUB_300001_SM_10006detail8for_each13static_kernelINS2_12policy_hub_t12policy_500_tEmN6thrust24THRUST_300001_SM_1000_NS8cuda_cub20__uninitialized_fill7functorINS7_10device_ptrIhEEhEEEEvT0_T1_,@"STO_CUDA_ENTRY STV_DEFAULT"
_ZN3cub18CUB_300001_SM_10006detail8for_each13static_kernelINS2_12policy_hub_t12policy_500_tEmN6thrust24THRUST_300001_SM_1000_NS8cuda_cub20__uninitialized_fill7functorINS7_10device_ptrIhEEhEEEEvT0_T1_:
.text._ZN3cub18CUB_300001_SM_10006detail8for_each13static_kernelINS2_12policy_hub_t12policy_500_tEmN6thrust24THRUST_300001_SM_1000_NS8cuda_cub20__uninitialized_fill7functorINS7_10device_ptrIhEEhEEEEvT0_T1_:
        /* <DEDUP_REMOVED lines=10> */
[----:B------:R-:W-:-:S09]  /*00a0*/  UISETP.GE.U32.AND.EX UP0, UPT, UR7, URZ, UPT, UP0 ;  /* 0x000000ff0700728c */ /* 0x000fd2000bf06100 */
        /* <DEDUP_REMOVED lines=8> */
.L_x_2:
[----:B------:R-:W0:Y:S01]  /*0130*/  S2R R3, SR_TID.X ;  /* 0x0000000000037919 */ /* 0x000e220000002100 */
[----:B------:R-:W1:Y:S01]  /*0140*/  LDC.64 R6, c[0x0][0x388] ;  /* 0x0000e200ff067b82 */ /* 0x000e620000000a00 */
[----:B------:R-:W-:Y:S02]  /*0150*/  IMAD.U32 R2, RZ, RZ, UR7 ;  /* 0x00000007ff027e24 */ /* 0x000fe4000f8e00ff */
[C---:B0-----:R-:W-:Y:S01]  /*0160*/  VIADD R0, R3.reuse, 0x100 ;  /* 0x0000010003007836 */ /* 0x041fe20000000000 */
[----:B------:R-:W-:-:S04]  /*0170*/  ISETP.LT.U32.AND P0, PT, R3, UR6, PT ;  /* 0x0000000603007c0c */ /* 0x000fc8000bf01070 */
[----:B------:R-:W-:Y:S01]  /*0180*/  ISETP.LT.U32.AND P1, PT, R0, UR6, PT ;  /* 0x0000000600007c0c */ /* 0x000fe2000bf21070 */
[----:B------:R-:W-:Y:S01]  /*0190*/  IMAD.U32 R0, RZ, RZ, UR7 ;  /* 0x00000007ff007e24 */ /* 0x000fe2000f8e00ff */
[----:B------:R-:W-:Y:S02]  /*01a0*/  ISETP.GT.U32.AND.EX P0, PT, R2, RZ, PT, P0 ;  /* 0x000000ff0200720c */ /* 0x000fe40003f04100 */
[----:B-1----:R-:W-:Y:S02]  /*01b0*/  IADD3 R2, P2, P3, R6, UR4, R3 ;  /* 0x0000000406027c10 */ /* 0x002fe4000fb5e003 */
[----:B------:R-:W-:Y:S02]  /*01c0*/  ISETP.GT.U32.AND.EX P1, PT, R0, RZ, PT, P1 ;  /* 0x000000ff0000720c */ /* 0x000fe40003f24110 */
[----:B------:R-:W-:-:S07]  /*01d0*/  IADD3.X R3, PT, PT, R7, UR5, RZ, P2, P3 ;  /* 0x0000000507037c10 */ /* 0x000fce00097e64ff */
[----:B------:R0:W-:Y:S04]  /*01e0*/  @P0 STG.E.U8 desc[UR8][R2.64], R5 ;  /* 0x0000000502000986 */ /* 0x0001e8000c101108 */
[----:B------:R-:W-:Y:S05]  /*01f0*/  @!P1 EXIT ;  /* 0x000000000000994d */ /* 0x000fea0003800000 */
[----:B------:R-:W-:Y:S01]  /*0200*/  STG.E.U8 desc[UR8][R2.64+0x100], R5 ;  /* 0x0001000502007986 */ /* 0x000fe2000c101108 */
[----:B------:R-:W-:Y:S05]  /*0210*/  EXIT ;  /* 0x000000000000794d */ /* 0x000fea0003800000 */
.L_x_3:
        /* <DEDUP_REMOVED lines=14> */
.L_x_39:


//--------------------- .text._ZN3cub18CUB_300001_SM_10006detail8for_each13static_kernelINS2_12policy_hub_t12policy_500_tEmN6thrust24THRUST_300001_SM_1000_NS8cuda_cub6__fill7functorINS7_6detail15normal_iteratorINS7_10device_ptrIhEEEEhEEEEvT0_T1_ --------------------------
	.section	.text._ZN3cub18CUB_300001_SM_10006detail8for_each13static_kernelINS2_12policy_hub_t12policy_500_tEmN6thrust24THRUST_300001_SM_1000_NS8cuda_cub6__fill7functorINS7_6detail15normal_iteratorINS7_10device_ptrIhEEEEhEEEEvT0_T1_,"ax",@progbits
	.align	128
        .global         _ZN3cub18CUB_300001_SM_10006detail8for_each13static_kernelINS2_12policy_hub_t12policy_500_tEmN6thrust24THRUST_300001_SM_1000_NS8cuda_cub6__fill7functorINS7_6detail15normal_iteratorINS7_10device_ptrIhEEEEhEEEEvT0_T1_
        .type           _ZN3cub18CUB_300001_SM_10006detail8for_each13static_kernelINS2_12policy_hub_t12policy_500_tEmN6thrust24THRUST_300001_SM_1000_NS8cuda_cub6__fill7functorINS7_6detail15normal_iteratorINS7_10device_ptrIhEEEEhEEEEvT0_T1_,@function
        .size           _ZN3cub18CUB_300001_SM_10006detail8for_each13static_kernelINS2_12policy_hub_t12policy_500_tEmN6thrust24THRUST_300001_SM_1000_NS8cuda_cub6__fill7functorINS7_6detail15normal_iteratorINS7_10device_ptrIhEEEEhEEEEvT0_T1_,(.L_x_40 - _ZN3cub18CUB_300001_SM_10006detail8for_each13static_kernelINS2_12policy_hub_t12policy_500_tEmN6thrust24THRUST_300001_SM_1000_NS8cuda_cub6__fill7functorINS7_6detail15normal_iteratorINS7_10device_ptrIhEEEEhEEEEvT0_T1_)
        .other          _ZN3cub18CUB_300001_SM_10006detail8for_each13static_kernelINS2_12policy_hub_t12policy_500_tEmN6thrust24THRUST_300001_SM_1000_NS8cuda_cub6__fill7functorINS7_6detail15normal_iteratorINS7_10device_ptrIhEEEEhEEEEvT0_T1_,@"STO_CUDA_ENTRY STV_DEFAULT"
_ZN3cub18CUB_300001_SM_10006detail8for_each13static_kernelINS2_12policy_hub_t12policy_500_tEmN6thrust24THRUST_300001_SM_1000_NS8cuda_cub6__fill7functorINS7_6detail15normal_iteratorINS7_10device_ptrIhEEEEhEEEEvT0_T1_:
.text._ZN3cub18CUB_300001_SM_10006detail8for_each13static_kernelINS2_12policy_hub_t12policy_500_tEmN6thrust24THRUST_300001_SM_1000_NS8cuda_cub6__fill7functorINS7_6detail15normal_iteratorINS7_10device_ptrIhEEEEhEEEEvT0_T1_:
        /* <DEDUP_REMOVED lines=19> */
.L_x_4:
        /* <DEDUP_REMOVED lines=15> */
.L_x_5:
        /* <DEDUP_REMOVED lines=14> */
.L_x_40:


//--------------------- .text._ZN3cub18CUB_300001_SM_10006detail8for_each13static_kernelINS2_12policy_hub_t12policy_500_tElN6thrust24THRUST_300001_SM_1000_NS8cuda_cub6__fill7functorINS7_6detail15normal_iteratorINS7_10device_ptrIiEEEEiEEEEvT0_T1_ --------------------------
	.section	.text._ZN3cub18CUB_300001_SM_10006detail8for_each13static_kernelINS2_12policy_hub_t12policy_500_tElN6thrust24THRUST_300001_SM_1000_NS8cuda_cub6__fill7functorINS7_6detail15normal_iteratorINS7_10device_ptrIiEEEEiEEEEvT0_T1_,"ax",@progbits
	.align	128
        .global         _ZN3cub18CUB_300001_SM_10006detail8for_each13static_kernelINS2_12policy_hub_t12policy_500_tElN6thrust24THRUST_300001_SM_1000_NS8cuda_cub6__fill7functorINS7_6detail15normal_iteratorINS7_10device_ptrIiEEEEiEEEEvT0_T1_
        .type           _ZN3cub18CUB_300001_SM_10006detail8for_each13static_kernelINS2_12policy_hub_t12policy_500_tElN6thrust24THRUST_300001_SM_1000_NS8cuda_cub6__fill7functorINS7_6detail15normal_iteratorINS7_10device_ptrIiEEEEiEEEEvT0_T1_,@function
        .size           _ZN3cub18CUB_300001_SM_10006detail8for_each13static_kernelINS2_12policy_hub_t12policy_500_tElN6thrust24THRUST_300001_SM_1000_NS8cuda_cub6__fill7functorINS7_6detail15normal_iteratorINS7_10device_ptrIiEEEEiEEEEvT0_T1_,(.L_x_41 - _ZN3cub18CUB_300001_SM_10006detail8for_each13static_kernelINS2_12policy_hub_t12policy_500_tElN6thrust24THRUST_300001_SM_1000_NS8cuda_cub6__fill7functorINS7_6detail15normal_iteratorINS7_10device_ptrIiEEEEiEEEEvT0_T1_)
        .other          _ZN3cub18CUB_300001_SM_10006detail8for_each13static_kernelINS2_12policy_hub_t12policy_500_tElN6thrust24THRUST_300001_SM_1000_NS8cuda_cub6__fill7functorINS7_6detail15normal_iteratorINS7_10device_ptrIiEEEEiEEEEvT0_T1_,@"STO_CUDA_ENTRY STV_DEFAULT"
_ZN3cub18CUB_300001_SM_10006detail8for_each13static_kernelINS2_12policy_hub_t12policy_500_tElN6thrust24THRUST_300001_SM_1000_NS8cuda_cub6__fill7functorINS7_6detail15normal_iteratorINS7_10device_ptrIiEEEEiEEEEvT0_T1_:
.text._ZN3cub18CUB_300001_SM_10006detail8for_each13static_kernelINS2_12policy_hub_t12policy_500_tElN6thrust24THRUST_300001_SM_1000_NS8cuda_cub6__fill7functorINS7_6detail15normal_iteratorINS7_10device_ptrIiEEEEiEEEEvT0_T1_:
[----:B------:R-:W-:Y:S08]  /*0000*/  LDC R1, c[0x0][0x37c] ;  /* 0x0000df00ff017b82 */ /* 0x000ff00000000800 */
[----:B------:R-:W0:Y:S01]  /*0010*/  S2UR UR4, SR_CTAID.X ;  /* 0x00000000000479c3 */ /* 0x000e220000002500 */
[----:B------:R-:W1:Y:S01]  /*0020*/  LDCU.64 UR6, c[0x0][0x380] ;  /* 0x00007000ff0677ac */ /* 0x000e620008000a00 */
[----:B------:R-:W2:Y:S01]  /*0030*/  LDCU.64 UR8, c[0x0][0x358] ;  /* 0x00006b00ff0877ac */ /* 0x000ea20008000a00 */
[----:B0-----:R-:W-:-:S04]  /*0040*/  UIMAD.WIDE.U32 UR4, UR4, 0x200, URZ ;  /* 0x00000200040478a5 */ /* 0x001fc8000f8e00ff */
[----:B-1----:R-:W-:-:S04]  /*0050*/  UIADD3 UR6, UP0, UPT, -UR4, UR6, URZ ;  /* 0x0000000604067290 */ /* 0x002fc8000ff1e1ff */
[----:B------:R-:W-:Y:S02]  /*0060*/  UIADD3.X UR7, UPT, UPT, ~UR5, UR7, URZ, UP0, !UPT ;  /* 0x0000000705077290 */ /* 0x000fe400087fe5ff */
[----:B------:R-:W-:-:S04]  /*0070*/  UISETP.GE.U32.AND UP0, UPT, UR6, 0x200, UPT ;  /* 0x000002000600788c */ /* 0x000fc8000bf06070 */
[----:B------:R-:W-:-:S09]  /*0080*/  UISETP.GE.AND.EX UP0, UPT, UR7, URZ, UPT, UP0 ;  /* 0x000000ff0700728c */ /* 0x000fd2000bf06300 */
[----:B--2---:R-:W-:Y:S05]  /*0090*/  BRA.U !UP0, `(.L_x_6) ;  /* 0x0000000108287547 */ /* 0x004fea000b800000 */
[----:B------:R-:W0:Y:S01]  /*00a0*/  S2R R0, SR_TID.X ;  /* 0x0000000000007919 */ /* 0x000e220000002100 */
[----:B------:R-:W1:Y:S01]  /*00b0*/  LDCU.64 UR6, c[0x0][0x388] ;  /* 0x00007100ff0677ac */ /* 0x000e620008000a00 */
[----:B------:R-:W2:Y:S01]  /*00c0*/  LDC R5, c[0x0][0x390] ;  /* 0x0000e400ff057b82 */ /* 0x000ea20000000800 */
[----:B0-----:R-:W-:-:S05]  /*00d0*/  IADD3 R0, P0, PT, R0, UR4, RZ ;  /* 0x0000000400007c10 */ /* 0x001fca000ff1e0ff */
[----:B------:R-:W-:Y:S01]  /*00e0*/  IMAD.X R3, RZ, RZ, UR5, P0 ;  /* 0x00000005ff037e24 */ /* 0x000fe200080e06ff */
[----:B-1----:R-:W-:-:S04]  /*00f0*/  LEA R2, P0, R0, UR6, 0x2 ;  /* 0x0000000600027c11 */ /* 0x002fc8000f8010ff */
[----:B------:R-:W-:-:S05]  /*0100*/  LEA.HI.X R3, R0, UR7, R3, 0x2, P0 ;  /* 0x0000000700037c11 */ /* 0x000fca00080f1403 */
[----:B--2---:R-:W-:Y:S04]  /*0110*/  STG.E desc[UR8][R2.64], R5 ;  /* 0x0000000502007986 */ /* 0x004fe8000c101908 */
[----:B------:R-:W-:Y:S01]  /*0120*/  STG.E desc[UR8][R2.64+0x400], R5 ;  /* 0x0004000502007986 */ /* 0x000fe2000c101908 */
[----:B------:R-:W-:Y:S05]  /*0130*/  EXIT ;  /* 0x000000000000794d */ /* 0x000fea0003800000 */
.L_x_6:
[----:B------:R-:W0:Y:S01]  /*0140*/  S2R R0, SR_TID.X ;  /* 0x0000000000007919 */ /* 0x000e220000002100 */
[----:B------:R-:W-:Y:S01]  /*0150*/  USHF.R.S32.HI UR7, URZ, 0x1f, UR6 ;  /* 0x0000001fff077899 */ /* 0x000fe20008011406 */
[----:B------:R-:W1:Y:S05]  /*0160*/  LDCU.64 UR10, c[0x0][0x388] ;  /* 0x00007100ff0a77ac */ /* 0x000e6a0008000a00 */
[----:B------:R-:W-:Y:S02]  /*0170*/  IMAD.U32 R2, RZ, RZ, UR7 ;  /* 0x00000007ff027e24 */ /* 0x000fe4000f8e00ff */
[----:B------:R-:W-:Y:S01]  /*0180*/  IMAD.U32 R4, RZ, RZ, UR7 ;  /* 0x00000007ff047e24 */ /* 0x000fe2000f8e00ff */
[----:B0-----:R-:W-:-:S04]  /*0190*/  ISETP.LT.U32.AND P0, PT, R0, UR6, PT ;  /* 0x0000000600007c0c */ /* 0x001fc8000bf01070 */
[----:B------:R-:W-:Y:S01]  /*01a0*/  ISETP.GT.AND.EX P0, PT, R2, RZ, PT, P0 ;  /* 0x000000ff0200720c */ /* 0x000fe20003f04300 */
[C---:B------:R-:W-:Y:S01]  /*01b0*/  VIADD R2, R0.reuse, 0x100 ;  /* 0x0000010000027836 */ /* 0x040fe20000000000 */
[----:B------:R-:W-:-:S04]  /*01c0*/  IADD3 R0, P2, PT, R0, UR4, RZ ;  /* 0x0000000400007c10 */ /* 0x000fc8000ff5e0ff */
[----:B------:R-:W-:Y:S01]  /*01d0*/  ISETP.LT.U32.AND P1, PT, R2, UR6, PT ;  /* 0x0000000602007c0c */ /* 0x000fe2000bf21070 */
[----:B------:R-:W-:Y:S01]  /*01e0*/  IMAD.X R3, RZ, RZ, UR5, P2 ;  /* 0x00000005ff037e24 */ /* 0x000fe200090e06ff */
[----:B-1----:R-:W-:Y:S02]  /*01f0*/  LEA R2, P2, R0, UR10, 0x2 ;  /* 0x0000000a00027c11 */ /* 0x002fe4000f8410ff */
[----:B------:R-:W-:Y:S02]  /*0200*/  ISETP.GT.AND.EX P1, PT, R4, RZ, PT, P1 ;  /* 0x000000ff0400720c */ /* 0x000fe40003f24310 */
[----:B------:R-:W-:Y:S01]  /*0210*/  LEA.HI.X R3, R0, UR11, R3, 0x2, P2 ;  /* 0x0000000b00037c11 */ /* 0x000fe200090f1403 */
[----:B------:R-:W0:Y:S04]  /*0220*/  @P0 LDC R5, c[0x0][0x390] ;  /* 0x0000e400ff050b82 */ /* 0x000e280000000800 */
[----:B0-----:R0:W-:Y:S06]  /*0230*/  @P0 STG.E desc[UR8][R2.64], R5 ;  /* 0x0000000502000986 */ /* 0x0011ec000c101908 */
[----:B------:R-:W-:Y:S05]  /*0240*/  @!P1 EXIT ;  /* 0x000000000000994d */ /* 0x000fea0003800000 */
[----:B0-----:R-:W0:Y:S02]  /*0250*/  LDC R5, c[0x0][0x390] ;  /* 0x0000e400ff057b82 */ /* 0x001e240000000800 */
[----:B0-----:R-:W-:Y:S01]  /*0260*/  STG.E desc[UR8][R2.64+0x400], R5 ;  /* 0x0004000502007986 */ /* 0x001fe2000c101908 */
[----:B------:R-:W-:Y:S05]  /*0270*/  EXIT ;  /* 0x000000000000794d */ /* 0x000fea0003800000 */
.L_x_7:
        /* <DEDUP_REMOVED lines=16> */
.L_x_41:


//--------------------- .text._ZN3cub18CUB_300001_SM_10006detail8for_each13static_kernelINS2_12policy_hub_t12policy_500_tEmN6thrust24THRUST_300001_SM_1000_NS8cuda_cub20__uninitialized_fill7functorINS7_10device_ptrIiEEiEEEEvT0_T1_ --------------------------
	.section	.text._ZN3cub18CUB_300001_SM_10006detail8for_each13static_kernelINS2_12policy_hub_t12policy_500_tEmN6thrust24THRUST_300001_SM_1000_NS8cuda_cub20__uninitialized_fill7functorINS7_10device_ptrIiEEiEEEEvT0_T1_,"ax",@progbits
	.align	128
        .global         _ZN3cub18CUB_300001_SM_10006detail8for_each13static_kernelINS2_12policy_hub_t12policy_500_tEmN6thrust24THRUST_300001_SM_1000_NS8cuda_cub20__uninitialized_fill7functorINS7_10device_ptrIiEEiEEEEvT0_T1_
        .type           _ZN3cub18CUB_300001_SM_10006detail8for_each13static_kernelINS2_12policy_hub_t12policy_500_tEmN6thrust24THRUST_300001_SM_1000_NS8cuda_cub20__uninitialized_fill7functorINS7_10device_ptrIiEEiEEEEvT0_T1_,@function
        .size           _ZN3cub18CUB_300001_SM_10006detail8for_each13static_kernelINS2_12policy_hub_t12policy_500_tEmN6thrust24THRUST_300001_SM_1000_NS8cuda_cub20__uninitialized_fill7functorINS7_10device_ptrIiEEiEEEEvT0_T1_,(.L_x_42 - _ZN3cub18CUB_300001_SM_10006detail8for_each13static_kernelINS2_12policy_hub_t12policy_500_tEmN6thrust24THRUST_300001_SM_1000_NS8cuda_cub20__uninitialized_fill7functorINS7_10device_ptrIiEEiEEEEvT0_T1_)
        .other          _ZN3cub18CUB_300001_SM_10006detail8for_each13static_kernelINS2_12policy_hub_t12policy_500_tEmN6thrust24THRUST_300001_SM_1000_NS8cuda_cub20__uninitialized_fill7functorINS7_10device_ptrIiEEiEEEEvT0_T1_,@"STO_CUDA_ENTRY STV_DEFAULT"
_ZN3cub18CUB_300001_SM_10006detail8for_each13static_kernelINS2_12policy_hub_t12policy_500_tEmN6thrust24THRUST_300001_SM_1000_NS8cuda_cub20__uninitialized_fill7functorINS7_10device_ptrIiEEiEEEEvT0_T1_:
.text._ZN3cub18CUB_300001_SM_10006detail8for_each13static_kernelINS2_12policy_hub_t12policy_500_tEmN6thrust24THRUST_300001_SM_1000_NS8cuda_cub20__uninitialized_fill7functorINS7_10device_ptrIiEEiEEEEvT0_T1_:
        /* <DEDUP_REMOVED lines=8> */
[----:B------:R-:W-:-:S09]  /*0080*/  UISETP.GE.U32.AND.EX UP0, UPT, UR7, URZ, UPT, UP0 ;  /* 0x000000ff0700728c */ /* 0x000fd2000bf06100 */
        /* <DEDUP_REMOVED lines=11> */
.L_x_8:
[----:B------:R-:W0:Y:S01]  /*0140*/  S2R R0, SR_TID.X ;  /* 0x0000000000007919 */ /* 0x000e220000002100 */
[----:B------:R-:W-:Y:S01]  /*0150*/  IMAD.U32 R2, RZ, RZ, UR7 ;  /* 0x00000007ff027e24 */ /* 0x000fe2000f8e00ff */
[----:B------:R-:W1:Y:S01]  /*0160*/  LDCU.64 UR10, c[0x0][0x388] ;  /* 0x00007100ff0a77ac */ /* 0x000e620008000a00 */
[----:B------:R-:W-:Y:S01]  /*0170*/  IMAD.U32 R4, RZ, RZ, UR7 ;  /* 0x00000007ff047e24 */ /* 0x000fe2000f8e00ff */
[----:B0-----:R-:W-:-:S04]  /*0180*/  ISETP.LT.U32.AND P0, PT, R0, UR6, PT ;  /* 0x0000000600007c0c */ /* 0x001fc8000bf01070 */
[----:B------:R-:W-:Y:S01]  /*0190*/  ISETP.GT.U32.AND.EX P0, PT, R2, RZ, PT, P0 ;  /* 0x000000ff0200720c */ /* 0x000fe20003f04100 */
[C---:B------:R-:W-:Y:S01]  /*01a0*/  VIADD R2, R0.reuse, 0x100 ;  /* 0x0000010000027836 */ /* 0x040fe20000000000 */
[----:B------:R-:W-:-:S04]  /*01b0*/  IADD3 R0, P2, PT, R0, UR4, RZ ;  /* 0x0000000400007c10 */ /* 0x000fc8000ff5e0ff */
[----:B------:R-:W-:Y:S01]  /*01c0*/  ISETP.LT.U32.AND P1, PT, R2, UR6, PT ;  /* 0x0000000602007c0c */ /* 0x000fe2000bf21070 */
[----:B------:R-:W-:Y:S01]  /*01d0*/  IMAD.X R3, RZ, RZ, UR5, P2 ;  /* 0x00000005ff037e24 */ /* 0x000fe200090e06ff */
[----:B-1----:R-:W-:Y:S02]  /*01e0*/  LEA R2, P2, R0, UR10, 0x2 ;  /* 0x0000000a00027c11 */ /* 0x002fe4000f8410ff */
[----:B------:R-:W-:Y:S02]  /*01f0*/  ISETP.GT.U32.AND.EX P1, PT, R4, RZ, PT, P1 ;  /* 0x000000ff0400720c */ /* 0x000fe40003f24110 */
[----:B------:R-:W-:Y:S01]  /*0200*/  LEA.HI.X R3, R0, UR11, R3, 0x2, P2 ;  /* 0x0000000b00037c11 */ /* 0x000fe200090f1403 */
[----:B------:R-:W0:Y:S04]  /*0210*/  @P0 LDC R5, c[0x0][0x390] ;  /* 0x0000e400ff050b82 */ /* 0x000e280000000800 */
[----:B0-----:R0:W-:Y:S06]  /*0220*/  @P0 STG.E desc[UR8][R2.64], R5 ;  /* 0x0000000502000986 */ /* 0x0011ec000c101908 */
[----:B------:R-:W-:Y:S05]  /*0230*/  @!P1 EXIT ;  /* 0x000000000000994d */ /* 0x000fea0003800000 */
[----:B0-----:R-:W0:Y:S02]  /*0240*/  LDC R5, c[0x0][0x390] ;  /* 0x0000e400ff057b82 */ /* 0x001e240000000800 */
[----:B0-----:R-:W-:Y:S01]  /*0250*/  STG.E desc[UR8][R2.64+0x400], R5 ;  /* 0x0004000502007986 */ /* 0x001fe2000c101908 */
[----:B------:R-:W-:Y:S05]  /*0260*/  EXIT ;  /* 0x000000000000794d */ /* 0x000fea0003800000 */
.L_x_9:
        /* <DEDUP_REMOVED lines=9> */
.L_x_42:


//--------------------- .text._ZN3cub18CUB_300001_SM_10006detail8for_each13static_kernelINS2_12policy_hub_t12policy_500_tEmN6thrust24THRUST_300001_SM_1000_NS8cuda_cub6__fill7functorINS7_6detail15normal_iteratorINS7_10device_ptrIiEEEEiEEEEvT0_T1_ --------------------------
	.section	.text._ZN3cub18CUB_300001_SM_10006detail8for_each13static_kernelINS2_12policy_hub_t12policy_500_tEmN6thrust24THRUST_300001_SM_1000_NS8cuda_cub6__fill7functorINS7_6detail15normal_iteratorINS7_10device_ptrIiEEEEiEEEEvT0_T1_,"ax",@progbits
	.align	128
        .global         _ZN3cub18CUB_300001_SM_10006detail8for_each13static_kernelINS2_12policy_hub_t12policy_500_tEmN6thrust24THRUST_300001_SM_1000_NS8cuda_cub6__fill7functorINS7_6detail15normal_iteratorINS7_10device_ptrIiEEEEiEEEEvT0_T1_
        .type           _ZN3cub18CUB_300001_SM_10006detail8for_each13static_kernelINS2_12policy_hub_t12policy_500_tEmN6thrust24THRUST_300001_SM_1000_NS8cuda_cub6__fill7functorINS7_6detail15normal_iteratorINS7_10device_ptrIiEEEEiEEEEvT0_T1_,@function
        .size           _ZN3cub18CUB_300001_SM_10006detail8for_each13static_kernelINS2_12policy_hub_t12policy_500_tEmN6thrust24THRUST_300001_SM_1000_NS8cuda_cub6__fill7functorINS7_6detail15normal_iteratorINS7_10device_ptrIiEEEEiEEEEvT0_T1_,(.L_x_43 - _ZN3cub18CUB_300001_SM_10006detail8for_each13static_kernelINS2_12policy_hub_t12policy_500_tEmN6thrust24THRUST_300001_SM_1000_NS8cuda_cub6__fill7functorINS7_6detail15normal_iteratorINS7_10device_ptrIiEEEEiEEEEvT0_T1_)
        .other          _ZN3cub18CUB_300001_SM_10006detail8for_each13static_kernelINS2_12policy_hub_t12policy_500_tEmN6thrust24THRUST_300001_SM_1000_NS8cuda_cub6__fill7functorINS7_6detail15normal_iteratorINS7_10device_ptrIiEEEEiEEEEvT0_T1_,@"STO_CUDA_ENTRY STV_DEFAULT"
_ZN3cub18CUB_300001_SM_10006detail8for_each13static_kernelINS2_12policy_hub_t12policy_500_tEmN6thrust24THRUST_300001_SM_1000_NS8cuda_cub6__fill7functorINS7_6detail15normal_iteratorINS7_10device_ptrIiEEEEiEEEEvT0_T1_:
.text._ZN3cub18CUB_300001_SM_10006detail8for_each13static_kernelINS2_12policy_hub_t12policy_500_tEmN6thrust24THRUST_300001_SM_1000_NS8cuda_cub6__fill7functorINS7_6detail15normal_iteratorINS7_10device_ptrIiEEEEiEEEEvT0_T1_:
        /* <DEDUP_REMOVED lines=20> */
.L_x_10:
        /* <DEDUP_REMOVED lines=19> */
.L_x_11:
        /* <DEDUP_REMOVED lines=9> */
.L_x_43:


//--------------------- .text._ZN3cub18CUB_300001_SM_10006detail11EmptyKernelIvEEvv --------------------------
	.section	.text._ZN3cub18CUB_300001_SM_10006detail11EmptyKernelIvEEvv,"ax",@progbits
	.align	128
        .global         _ZN3cub18CUB_300001_SM_10006detail11EmptyKernelIvEEvv
        .type           _ZN3cub18CUB_300001_SM_10006detail11EmptyKernelIvEEvv,@function
        .size           _ZN3cub18CUB_300001_SM_10006detail11EmptyKernelIvEEvv,(.L_x_44 - _ZN3cub18CUB_300001_SM_10006detail11EmptyKernelIvEEvv)
        .other          _ZN3cub18CUB_300001_SM_10006detail11EmptyKernelIvEEvv,@"STO_CUDA_ENTRY STV_DEFAULT"
_ZN3cub18CUB_300001_SM_10006detail11EmptyKernelIvEEvv:
.text._ZN3cub18CUB_300001_SM_10006detail11EmptyKernelIvEEvv:
[----:B------:R-:W-:Y:S01]  /*0000*/  LDC R1, c[0x0][0x37c] ;  /* 0x0000df00ff017b82 */ /* 0x000fe20000000800 */
[----:B------:R-:W-:Y:S05]  /*0010*/  EXIT ;  /* 0x000000000000794d */ /* 0x000fea0003800000 */
.L_x_12:
        /* <DEDUP_REMOVED lines=14> */
.L_x_44:


//--------------------- .text._Z12check_subseqPiS_S_Phjjj --------------------------
	.section	.text._Z12check_subseqPiS_S_Phjjj,"ax",@progbits
	.align	128
        .global         _Z12check_subseqPiS_S_Phjjj
        .type           _Z12check_subseqPiS_S_Phjjj,@function
        .size           _Z12check_subseqPiS_S_Phjjj,(.L_x_45 - _Z12check_subseqPiS_S_Phjjj)
        .other          _Z12check_subseqPiS_S_Phjjj,@"STO_CUDA_ENTRY STV_DEFAULT"
_Z12check_subseqPiS_S_Phjjj:
.text._Z12check_subseqPiS_S_Phjjj:
[----:B------:R-:W-:Y:S01]  /*0000*/  LDC R1, c[0x0][0x37c] ;  /* 0x0000df00ff017b82 */ /* 0x000fe20000000800 */
[----:B------:R-:W0:Y:S01]  /*0010*/  S2R R0, SR_CTAID.X ;  /* 0x0000000000007919 */ /* 0x000e220000002500 */
[----:B------:R-:W0:Y:S01]  /*0020*/  LDCU UR4, c[0x0][0x360] ;  /* 0x00006c00ff0477ac */ /* 0x000e220008000800 */
[----:B------:R-:W0:Y:S01]  /*0030*/  S2R R3, SR_TID.X ;  /* 0x0000000000037919 */ /* 0x000e220000002100 */
[----:B------:R-:W1:Y:S01]  /*0040*/  LDCU UR5, c[0x0][0x3a8] ;  /* 0x00007500ff0577ac */ /* 0x000e620008000800 */
[----:B0-----:R-:W-:-:S05]  /*0050*/  IMAD R0, R0, UR4, R3 ;  /* 0x0000000400007c24 */ /* 0x001fca000f8e0203 */
[----:B-1----:R-:W-:-:S13]  /*0060*/  ISETP.GE.U32.AND P0, PT, R0, UR5, PT ;  /* 0x0000000500007c0c */ /* 0x002fda000bf06070 */
[----:B------:R-:W-:Y:S05]  /*0070*/  @P0 EXIT ;  /* 0x000000000000094d */ /* 0x000fea0003800000 */
[----:B------:R-:W0:Y:S01]  /*0080*/  LDCU UR6, c[0x0][0x3a4] ;  /* 0x00007480ff0677ac */ /* 0x000e220008000800 */
[----:B------:R-:W1:Y:S01]  /*0090*/  LDCU.64 UR4, c[0x0][0x358] ;  /* 0x00006b00ff0477ac */ /* 0x000e620008000a00 */
[----:B0-----:R-:W-:-:S09]  /*00a0*/  UISETP.NE.AND UP0, UPT, UR6, URZ, UPT ;  /* 0x000000ff0600728c */ /* 0x001fd2000bf05270 */
[----:B-1----:R-:W-:Y:S05]  /*00b0*/  BRA.U !UP0, `(.L_x_13) ;  /* 0x0000000908787547 */ /* 0x002fea000b800000 */
[----:B------:R-:W0:Y:S01]  /*00c0*/  LDCU.64 UR8, c[0x0][0x388] ;  /* 0x00007100ff0877ac */ /* 0x000e220008000a00 */
[----:B------:R-:W-:Y:S02]  /*00d0*/  IMAD R4, R0, UR6, RZ ;  /* 0x0000000600047c24 */ /* 0x000fe4000f8e02ff */
[----:B------:R-:W-:Y:S02]  /*00e0*/  HFMA2 R7, -RZ, RZ, 0, 0 ;  /* 0x00000000ff077431 */ /* 0x000fe400000001ff */
[----:B------:R-:W-:Y:S02]  /*00f0*/  IMAD.MOV.U32 R5, RZ, RZ, RZ ;  /* 0x000000ffff057224 */ /* 0x000fe400078e00ff */
[----:B------:R-:W-:Y:S01]  /*0100*/  IMAD.MOV.U32 R6, RZ, RZ, R0 ;  /* 0x000000ffff067224 */ /* 0x000fe200078e0000 */
[----:B0-----:R-:W-:-:S04]  /*0110*/  LEA R2, P0, R4, UR8, 0x2 ;  /* 0x0000000804027c11 */ /* 0x001fc8000f8010ff */
[----:B------:R-:W-:-:S09]  /*0120*/  LEA.HI.X R3, R4, UR9, RZ, 0x2, P0 ;  /* 0x0000000904037c11 */ /* 0x000fd200080f14ff */
.L_x_33:
[----:B------:R-:W0:Y:S01]  /*0130*/  LDCU.64 UR6, c[0x0][0x3a0] ;  /* 0x00007400ff0677ac */ /* 0x000e220008000a00 */
[----:B------:R-:W-:Y:S01]  /*0140*/  LOP3.LUT R8, RZ, R7, RZ, 0x33, !PT ;  /* 0x00000007ff087212 */ /* 0x000fe200078e33ff */
[----:B------:R-:W-:Y:S01]  /*0150*/  BSSY.RECONVERGENT B0, `(.L_x_14) ;  /* 0x0000031000007945 */ /* 0x000fe20003800200 */
[----:B------:R-:W-:Y:S02]  /*0160*/  LOP3.LUT R9, RZ, R5, RZ, 0x33, !PT ;  /* 0x00000005ff097212 */ /* 0x000fe400078e33ff */
[----:B------:R-:W-:Y:S01]  /*0170*/  MOV R11, 0x1 ;  /* 0x00000001000b7802 */ /* 0x000fe20000000f00 */
[----:B0-----:R-:W-:Y:S02]  /*0180*/  VIADD R10, R8, UR6 ;  /* 0x00000006080a7c36 */ /* 0x001fe40008000000 */
[----:B------:R-:W-:-:S05]  /*0190*/  VIADD R8, R9, UR7 ;  /* 0x0000000709087c36 */ /* 0x000fca0008000000 */
[----:B------:R-:W-:-:S13]  /*01a0*/  ISETP.GT.U32.AND P0, PT, R10, R8, PT ;  /* 0x000000080a00720c */ /* 0x000fda0003f04070 */
[----:B------:R-:W-:Y:S05]  /*01b0*/  @!P0 BRA `(.L_x_15) ;  /* 0x0000000000a88947 */ /* 0x000fea0003800000 */
[----:B------:R-:W-:Y:S01]  /*01c0*/  IADD3 R9, PT, PT, -R5, UR7, RZ ;  /* 0x0000000705097c10 */ /* 0x000fe2000fffe1ff */
[----:B------:R-:W-:Y:S01]  /*01d0*/  IMAD.IADD R11, R10, 0x1, -R8 ;  /* 0x000000010a0b7824 */ /* 0x000fe200078e0a08 */
[----:B------:R-:W-:Y:S01]  /*01e0*/  BSSY.RECONVERGENT B1, `(.L_x_16) ;  /* 0x000000b000017945 */ /* 0x000fe20003800200 */
[----:B------:R-:W-:Y:S01]  /*01f0*/  IMAD.MOV.U32 R13, RZ, RZ, 0x1 ;  /* 0x00000001ff0d7424 */ /* 0x000fe200078e00ff */
[----:B------:R-:W-:Y:S02]  /*0200*/  ISETP.GT.U32.AND P0, PT, R9, R10, PT ;  /* 0x0000000a0900720c */ /* 0x000fe40003f04070 */
[----:B------:R-:W-:Y:S02]  /*0210*/  ISETP.GE.U32.AND P1, PT, R11, 0x2, PT ;  /* 0x000000020b00780c */ /* 0x000fe40003f26070 */
[----:B------:R-:W-:-:S09]  /*0220*/  MOV R12, 0x1 ;  /* 0x00000001000c7802 */ /* 0x000fd20000000f00 */
[----:B------:R-:W-:Y:S05]  /*0230*/  @P0 BRA `(.L_x_17) ;  /* 0x0000000000140947 */ /* 0x000fea0003800000 */
[----:B------:R-:W-:-:S07]  /*0240*/  IMAD.MOV.U32 R12, RZ, RZ, 0x1 ;  /* 0x00000001ff0c7424 */ /* 0x000fce00078e00ff */
.L_x_18:
[----:B------:R-:W-:Y:S02]  /*0250*/  IMAD R12, R12, R9, RZ ;  /* 0x000000090c0c7224 */ /* 0x000fe400078e02ff */
[----:B------:R-:W-:-:S05]  /*0260*/  VIADD R9, R9, 0x1 ;  /* 0x0000000109097836 */ /* 0x000fca0000000000 */
[----:B------:R-:W-:-:S13]  /*0270*/  ISETP.GT.U32.AND P0, PT, R9, R10, PT ;  /* 0x0000000a0900720c */ /* 0x000fda0003f04070 */
[----:B------:R-:W-:Y:S05]  /*0280*/  @!P0 BRA `(.L_x_18) ;  /* 0xfffffffc00f08947 */ /* 0x000fea000383ffff */
.L_x_17:
[----:B------:R-:W-:Y:S05]  /*0290*/  BSYNC.RECONVERGENT B1 ;  /* 0x0000000000017941 */ /* 0x000fea0003800200 */
.L_x_16:
[----:B------:R-:W-:Y:S04]  /*02a0*/  BSSY.RECONVERGENT B1, `(.L_x_19) ;  /* 0x0000009000017945 */ /* 0x000fe80003800200 */
[----:B------:R-:W-:Y:S05]  /*02b0*/  @!P1 BRA `(.L_x_20) ;  /* 0x00000000001c9947 */ /* 0x000fea0003800000 */
[----:B------:R-:W-:Y:S02]  /*02c0*/  HFMA2 R13, -RZ, RZ, 0, 5.9604644775390625e-08 ;  /* 0x00000001ff0d7431 */ /* 0x000fe400000001ff */
[----:B------:R-:W-:-:S07]  /*02d0*/  IMAD.MOV.U32 R10, RZ, RZ, 0x2 ;  /* 0x00000002ff0a7424 */ /* 0x000fce00078e00ff */
.L_x_21:
[C---:B------:R-:W-:Y:S01]  /*02e0*/  ISETP.GE.U32.AND P0, PT, R10.reuse, R11, PT ;  /* 0x0000000b0a00720c */ /* 0x040fe20003f06070 */
[C---:B------:R-:W-:Y:S02]  /*02f0*/  VIADD R9, R10.reuse, 0x1 ;  /* 0x000000010a097836 */ /* 0x040fe40000000000 */
[----:B------:R-:W-:-:S03]  /*0300*/  IMAD R13, R10, R13, RZ ;  /* 0x0000000d0a0d7224 */ /* 0x000fc600078e02ff */
[----:B------:R-:W-:-:S07]  /*0310*/  MOV R10, R9 ;  /* 0x00000009000a7202 */ /* 0x000fce0000000f00 */
[----:B------:R-:W-:Y:S05]  /*0320*/  @!P0 BRA `(.L_x_21) ;  /* 0xfffffffc00ec8947 */ /* 0x000fea000383ffff */
.L_x_20:
[----:B------:R-:W-:Y:S05]  /*0330*/  BSYNC.RECONVERGENT B1 ;  /* 0x0000000000017941 */ /* 0x000fea0003800200 */
.L_x_19:
[----:B------:R-:W0:Y:S01]  /*0340*/  I2F.U32.RP R9, R13 ;  /* 0x0000000d00097306 */ /* 0x000e220000209000 */
[----:B------:R-:W-:-:S07]  /*0350*/  ISETP.NE.U32.AND P2, PT, R13, RZ, PT ;  /* 0x000000ff0d00720c */ /* 0x000fce0003f45070 */
[----:B0-----:R-:W0:Y:S02]  /*0360*/  MUFU.RCP R9, R9 ;  /* 0x0000000900097308 */ /* 0x001e240000001000 */
[----:B0-----:R-:W-:-:S06]  /*0370*/  VIADD R10, R9, 0xffffffe ;  /* 0x0ffffffe090a7836 */ /* 0x001fcc0000000000 */
[----:B------:R0:W1:Y:S02]  /*0380*/  F2I.FTZ.U32.TRUNC.NTZ R11, R10 ;  /* 0x0000000a000b7305 */ /* 0x000064000021f000 */
[----:B0-----:R-:W-:Y:S01]  /*0390*/  MOV R10, RZ ;  /* 0x000000ff000a7202 */ /* 0x001fe20000000f00 */
[----:B-1----:R-:W-:-:S04]  /*03a0*/  IMAD.MOV R14, RZ, RZ, -R11 ;  /* 0x000000ffff0e7224 */ /* 0x002fc800078e0a0b */
[----:B------:R-:W-:-:S04]  /*03b0*/  IMAD R15, R14, R13, RZ ;  /* 0x0000000d0e0f7224 */ /* 0x000fc800078e02ff */
[----:B------:R-:W-:-:S06]  /*03c0*/  IMAD.HI.U32 R11, R11, R15, R10 ;  /* 0x0000000f0b0b7227 */ /* 0x000fcc00078e000a */
[----:B------:R-:W-:-:S04]  /*03d0*/  IMAD.HI.U32 R11, R11, R12, RZ ;  /* 0x0000000c0b0b7227 */ /* 0x000fc800078e00ff */
[----:B------:R-:W-:-:S04]  /*03e0*/  IMAD.MOV R14, RZ, RZ, -R11 ;  /* 0x000000ffff0e7224 */ /* 0x000fc800078e0a0b */
[----:B------:R-:W-:-:S05]  /*03f0*/  IMAD R12, R13, R14, R12 ;  /* 0x0000000e0d0c7224 */ /* 0x000fca00078e020c */
[----:B------:R-:W-:-:S13]  /*0400*/  ISETP.GE.U32.AND P0, PT, R12, R13, PT ;  /* 0x0000000d0c00720c */ /* 0x000fda0003f06070 */
[----:B------:R-:W-:Y:S01]  /*0410*/  @P0 IMAD.IADD R12, R12, 0x1, -R13 ;  /* 0x000000010c0c0824 */ /* 0x000fe200078e0a0d */
[----:B------:R-:W-:-:S04]  /*0420*/  @P0 IADD3 R11, PT, PT, R11, 0x1, RZ ;  /* 0x000000010b0b0810 */ /* 0x000fc80007ffe0ff */
[----:B------:R-:W-:-:S13]  /*0430*/  ISETP.GE.U32.AND P1, PT, R12, R13, PT ;  /* 0x0000000d0c00720c */ /* 0x000fda0003f26070 */
[----:B------:R-:W-:Y:S01]  /*0440*/  @P1 VIADD R11, R11, 0x1 ;  /* 0x000000010b0b1836 */ /* 0x000fe20000000000 */
[----:B------:R-:W-:-:S07]  /*0450*/  @!P2 LOP3.LUT R11, RZ, R13, RZ, 0x33, !PT ;  /* 0x0000000dff0ba212 */ /* 0x000fce00078e33ff */
.L_x_15:
[----:B------:R-:W-:Y:S05]  /*0460*/  BSYNC.RECONVERGENT B0 ;  /* 0x0000000000007941 */ /* 0x000fea0003800200 */
.L_x_14:
[----:B------:R-:W-:Y:S01]  /*0470*/  ISETP.GT.AND P0, PT, R11, R6, PT ;  /* 0x000000060b00720c */ /* 0x000fe20003f04270 */
[----:B------:R-:W-:-:S12]  /*0480*/  BSSY.RECONVERGENT B1, `(.L_x_22) ;  /* 0x0000039000017945 */ /* 0x000fd80003800200 */
[----:B------:R-:W-:Y:S05]  /*0490*/  @P0 BRA `(.L_x_23) ;  /* 0x0000000000dc0947 */ /* 0x000fea0003800000 */
[----:B------:R-:W0:Y:S02]  /*04a0*/  LDCU UR6, c[0x0][0x3a4] ;  /* 0x00007480ff0677ac */ /* 0x000e240008000800 */
[----:B0-----:R-:W-:-:S07]  /*04b0*/  IADD3 R9, PT, PT, -R5, UR6, RZ ;  /* 0x0000000605097c10 */ /* 0x001fce000fffe1ff */
.L_x_32:
[----:B------:R-:W0:Y:S01]  /*04c0*/  LDC R10, c[0x0][0x3a0] ;  /* 0x0000e800ff0a7b82 */ /* 0x000e220000000800 */
[----:B------:R-:W-:Y:S01]  /*04d0*/  BSSY.RECONVERGENT B0, `(.L_x_24) ;  /* 0x0000031000007945 */ /* 0x000fe20003800200 */
[----:B------:R-:W-:Y:S02]  /*04e0*/  IMAD.IADD R6, R6, 0x1, -R11 ;  /* 0x0000000106067824 */ /* 0x000fe400078e0a0b */
[----:B------:R-:W-:Y:S01]  /*04f0*/  IMAD.MOV.U32 R11, RZ, RZ, 0x1 ;  /* 0x00000001ff0b7424 */ /* 0x000fe200078e00ff */
[C---:B0-----:R-:W-:Y:S02]  /*0500*/  IADD3 R10, PT, PT, -R7.reuse, -0x2, R10 ;  /* 0xfffffffe070a7810 */ /* 0x041fe40007ffe10a */
[----:B------:R-:W-:Y:S02]  /*0510*/  IADD3 R7, PT, PT, R7, 0x1, RZ ;  /* 0x0000000107077810 */ /* 0x000fe40007ffe0ff */
[----:B------:R-:W-:-:S13]  /*0520*/  ISETP.GT.U32.AND P0, PT, R10, R8, PT ;  /* 0x000000080a00720c */ /* 0x000fda0003f04070 */
[----:B------:R-:W-:Y:S05]  /*0530*/  @!P0 BRA `(.L_x_25) ;  /* 0x0000000000a88947 */ /* 0x000fea0003800000 */
[----:B------:R-:W-:Y:S01]  /*0540*/  ISETP.GT.U32.AND P0, PT, R9, R10, PT ;  /* 0x0000000a0900720c */ /* 0x000fe20003f04070 */
[----:B------:R-:W-:Y:S01]  /*0550*/  IMAD.IADD R15, R10, 0x1, -R8 ;  /* 0x000000010a0f7824 */ /* 0x000fe200078e0a08 */
[----:B------:R-:W-:Y:S01]  /*0560*/  BSSY.RECONVERGENT B2, `(.L_x_26) ;  /* 0x000000b000027945 */ /* 0x000fe20003800200 */
[----:B------:R-:W-:Y:S02]  /*0570*/  HFMA2 R13, -RZ, RZ, 0, 5.9604644775390625e-08 ;  /* 0x00000001ff0d7431 */ /* 0x000fe400000001ff */
[----:B------:R-:W-:Y:S01]  /*0580*/  IMAD.MOV.U32 R12, RZ, RZ, 0x1 ;  /* 0x00000001ff0c7424 */ /* 0x000fe200078e00ff */
[----:B------:R-:W-:-:S07]  /*0590*/  ISETP.GE.U32.AND P1, PT, R15, 0x2, PT ;  /* 0x000000020f00780c */ /* 0x000fce0003f26070 */
[----:B------:R-:W-:Y:S06]  /*05a0*/  @P0 BRA `(.L_x_27) ;  /* 0x0000000000180947 */ /* 0x000fec0003800000 */
[----:B------:R-:W-:Y:S01]  /*05b0*/  IMAD.MOV.U32 R12, RZ, RZ, 0x1 ;  /* 0x00000001ff0c7424 */ /* 0x000fe200078e00ff */
[----:B------:R-:W-:-:S07]  /*05c0*/  MOV R11, R9 ;  /* 0x00000009000b7202 */ /* 0x000fce0000000f00 */
.L_x_28:
[C---:B------:R-:W-:Y:S02]  /*05d0*/  IMAD R12, R11.reuse, R12, RZ ;  /* 0x0000000c0b0c7224 */ /* 0x040fe400078e02ff */
[----:B------:R-:W-:-:S05]  /*05e0*/  VIADD R11, R11, 0x1 ;  /* 0x000000010b0b7836 */ /* 0x000fca0000000000 */
[----:B------:R-:W-:-:S13]  /*05f0*/  ISETP.GT.U32.AND P0, PT, R11, R10, PT ;  /* 0x0000000a0b00720c */ /* 0x000fda0003f04070 */
[----:B------:R-:W-:Y:S05]  /*0600*/  @!P0 BRA `(.L_x_28) ;  /* 0xfffffffc00f08947 */ /* 0x000fea000383ffff */
.L_x_27:
[----:B------:R-:W-:Y:S05]  /*0610*/  BSYNC.RECONVERGENT B2 ;  /* 0x0000000000027941 */ /* 0x000fea0003800200 */
.L_x_26:
[----:B------:R-:W-:Y:S04]  /*0620*/  BSSY.RECONVERGENT B2, `(.L_x_29) ;  /* 0x0000009000027945 */ /* 0x000fe80003800200 */
[----:B------:R-:W-:Y:S05]  /*0630*/  @!P1 BRA `(.L_x_30) ;  /* 0x00000000001c9947 */ /* 0x000fea0003800000 */
[----:B------:R-:W-:Y:S01]  /*0640*/  IMAD.MOV.U32 R13, RZ, RZ, 0x1 ;  /* 0x00000001ff0d7424 */ /* 0x000fe200078e00ff */
[----:B------:R-:W-:-:S07]  /*0650*/  MOV R10, 0x2 ;  /* 0x00000002000a7802 */ /* 0x000fce0000000f00 */
.L_x_31:
[C---:B------:R-:W-:Y:S01]  /*0660*/  ISETP.GE.U32.AND P0, PT, R10.reuse, R15, PT ;  /* 0x0000000f0a00720c */ /* 0x040fe20003f06070 */
[C---:B------:R-:W-:Y:S02]  /*0670*/  VIADD R11, R10.reuse, 0x1 ;  /* 0x000000010a0b7836 */ /* 0x040fe40000000000 */
[----:B------:R-:W-:Y:S02]  /*0680*/  IMAD R13, R10, R13, RZ ;  /* 0x0000000d0a0d7224 */ /* 0x000fe400078e02ff */
[----:B------:R-:W-:-:S08]  /*0690*/  IMAD.MOV.U32 R10, RZ, RZ, R11 ;  /* 0x000000ffff0a7224 */ /* 0x000fd000078e000b */
[----:B------:R-:W-:Y:S05]  /*06a0*/  @!P0 BRA `(.L_x_31) ;  /* 0xfffffffc00ec8947 */ /* 0x000fea000383ffff */
.L_x_30:
[----:B------:R-:W-:Y:S05]  /*06b0*/  BSYNC.RECONVERGENT B2 ;  /* 0x0000000000027941 */ /* 0x000fea0003800200 */
.L_x_29:
[----:B------:R-:W0:Y:S01]  /*06c0*/  I2F.U32.RP R14, R13 ;  /* 0x0000000d000e7306 */ /* 0x000e220000209000 */
[----:B------:R-:W-:-:S07]  /*06d0*/  ISETP.NE.U32.AND P2, PT, R13, RZ, PT ;  /* 0x000000ff0d00720c */ /* 0x000fce0003f45070 */
[----:B0-----:R-:W0:Y:S02]  /*06e0*/  MUFU.RCP R14, R14 ;  /* 0x0000000e000e7308 */ /* 0x001e240000001000 */
[----:B0-----:R-:W-:-:S06]  /*06f0*/  IADD3 R10, PT, PT, R14, 0xffffffe, RZ ;  /* 0x0ffffffe0e0a7810 */ /* 0x001fcc0007ffe0ff */
[----:B------:R0:W1:Y:S02]  /*0700*/  F2I.FTZ.U32.TRUNC.NTZ R11, R10 ;  /* 0x0000000a000b7305 */ /* 0x000064000021f000 */
[----:B0-----:R-:W-:Y:S02]  /*0710*/  IMAD.MOV.U32 R10, RZ, RZ, RZ ;  /* 0x000000ffff0a7224 */ /* 0x001fe400078e00ff */
[----:B-1----:R-:W-:-:S04]  /*0720*/  IMAD.MOV R16, RZ, RZ, -R11 ;  /* 0x000000ffff107224 */ /* 0x002fc800078e0a0b */
[----:B------:R-:W-:-:S04]  /*0730*/  IMAD R15, R16, R13, RZ ;  /* 0x0000000d100f7224 */ /* 0x000fc800078e02ff */
[----:B------:R-:W-:-:S06]  /*0740*/  IMAD.HI.U32 R11, R11, R15, R10 ;  /* 0x0000000f0b0b7227 */ /* 0x000fcc00078e000a */
[----:B------:R-:W-:-:S05]  /*0750*/  IMAD.HI.U32 R11, R11, R12, RZ ;  /* 0x0000000c0b0b7227 */ /* 0x000fca00078e00ff */
[----:B------:R-:W-:-:S05]  /*0760*/  IADD3 R15, PT, PT, -R11, RZ, RZ ;  /* 0x000000ff0b0f7210 */ /* 0x000fca0007ffe1ff */
[----:B------:R-:W-:-:S05]  /*0770*/  IMAD R12, R13, R15, R12 ;  /* 0x0000000f0d0c7224 */ /* 0x000fca00078e020c */
[----:B------:R-:W-:-:S13]  /*0780*/  ISETP.GE.U32.AND P0, PT, R12, R13, PT ;  /* 0x0000000d0c00720c */ /* 0x000fda0003f06070 */
[----:B------:R-:W-:Y:S02]  /*0790*/  @P0 IMAD.IADD R12, R12, 0x1, -R13 ;  /* 0x000000010c0c0824 */ /* 0x000fe400078e0a0d */
[----:B------:R-:W-:-:S03]  /*07a0*/  @P0 VIADD R11, R11, 0x1 ;  /* 0x000000010b0b0836 */ /* 0x000fc60000000000 */
[----:B------:R-:W-:-:S13]  /*07b0*/  ISETP.GE.U32.AND P1, PT, R12, R13, PT ;  /* 0x0000000d0c00720c */ /* 0x000fda0003f26070 */
[----:B------:R-:W-:Y:S02]  /*07c0*/  @P1 IADD3 R11, PT, PT, R11, 0x1, RZ ;  /* 0x000000010b0b1810 */ /* 0x000fe40007ffe0ff */
[----:B------:R-:W-:-:S07]  /*07d0*/  @!P2 LOP3.LUT R11, RZ, R13, RZ, 0x33, !PT ;  /* 0x0000000dff0ba212 */ /* 0x000fce00078e33ff */
.L_x_25:
[----:B------:R-:W-:Y:S05]  /*07e0*/  BSYNC.RECONVERGENT B0 ;  /* 0x0000000000007941 */ /* 0x000fea0003800200 */
.L_x_24:
[----:B------:R-:W-:-:S13]  /*07f0*/  ISETP.GT.AND P0, PT, R11, R6, PT ;  /* 0x000000060b00720c */ /* 0x000fda0003f04270 */
[----:B------:R-:W-:Y:S05]  /*0800*/  @!P0 BRA `(.L_x_32) ;  /* 0xfffffffc002c8947 */ /* 0x000fea000383ffff */
.L_x_23:
[----:B------:R-:W-:Y:S05]  /*0810*/  BSYNC.RECONVERGENT B1 ;  /* 0x0000000000017941 */ /* 0x000fea0003800200 */
.L_x_22:
[----:B------:R-:W0:Y:S01]  /*0820*/  LDC.64 R8, c[0x0][0x380] ;  /* 0x0000e000ff087b82 */ /* 0x000e220000000a00 */
[----:B------:R-:W1:Y:S01]  /*0830*/  LDCU.64 UR6, c[0x0][0x390] ;  /* 0x00007200ff0677ac */ /* 0x000e620008000a00 */
[----:B0-----:R-:W-:-:S06]  /*0840*/  IMAD.WIDE R10, R7, 0x4, R8 ;  /* 0x00000004070a7825 */ /* 0x001fcc00078e0208 */
[----:B------:R-:W2:Y:S01]  /*0850*/  LDG.E R11, desc[UR4][R10.64] ;  /* 0x000000040a0b7981 */ /* 0x000ea2000c1e1900 */
[----:B------:R-:W-:Y:S01]  /*0860*/  IADD3 R15, P0, PT, R4, R5, RZ ;  /* 0x00000005040f7210 */ /* 0x000fe20007f1e0ff */
[----:B------:R-:W-:-:S04]  /*0870*/  IMAD.WIDE.U32 R12, R5, 0x4, R2 ;  /* 0x00000004050c7825 */ /* 0x000fc800078e0002 */
[----:B------:R-:W-:Y:S01]  /*0880*/  IMAD.X R16, RZ, RZ, RZ, P0 ;  /* 0x000000ffff107224 */ /* 0x000fe200000e06ff */
[----:B-1----:R-:W-:Y:S01]  /*0890*/  LEA R14, P0, R15, UR6, 0x2 ;  /* 0x000000060f0e7c11 */ /* 0x002fe2000f8010ff */
[----:B------:R-:W0:Y:S01]  /*08a0*/  LDCU UR6, c[0x0][0x3a4] ;  /* 0x00007480ff0677ac */ /* 0x000e220008000800 */
[----:B------:R-:W-:Y:S02]  /*08b0*/  VIADD R5, R5, 0x1 ;  /* 0x0000000105057836 */ /* 0x000fe40000000000 */
[----:B------:R-:W-:-:S03]  /*08c0*/  LEA.HI.X R15, R15, UR7, R16, 0x2, P0 ;  /* 0x000000070f0f7c11 */ /* 0x000fc600080f1410 */
[----:B0-----:R-:W-:Y:S01]  /*08d0*/  ISETP.NE.AND P0, PT, R5, UR6, PT ;  /* 0x0000000605007c0c */ /* 0x001fe2000bf05270 */
[----:B--2---:R-:W-:Y:S04]  /*08e0*/  STG.E desc[UR4][R12.64], R11 ;  /* 0x0000000b0c007986 */ /* 0x004fe8000c101904 */
[----:B------:R0:W-:Y:S02]  /*08f0*/  STG.E desc[UR4][R14.64], R7 ;  /* 0x000000070e007986 */ /* 0x0001e4000c101904 */
[----:B0-----:R-:W-:-:S06]  /*0900*/  IADD3 R7, PT, PT, R7, 0x1, RZ ;  /* 0x0000000107077810 */ /* 0x001fcc0007ffe0ff */
[----:B------:R-:W-:Y:S05]  /*0910*/  @P0 BRA `(.L_x_33) ;  /* 0xfffffff800040947 */ /* 0x000fea000383ffff */
[----:B------:R-:W0:Y:S01]  /*0920*/  LDC R5, c[0x0][0x3a0] ;  /* 0x0000e800ff057b82 */ /* 0x000e220000000800 */
[----:B------:R-:W-:Y:S02]  /*0930*/  IMAD.MOV.U32 R13, RZ, RZ, RZ ;  /* 0x000000ffff0d7224 */ /* 0x000fe400078e00ff */
[----:B0-----:R-:W-:-:S07]  /*0940*/  IMAD.WIDE.U32 R8, R5, 0x4, R8 ;  /* 0x0000000405087825 */ /* 0x001fce00078e0008 */
.L_x_36:
[----:B------:R-:W-:Y:S01]  /*0950*/  IMAD.MOV.U32 R15, RZ, RZ, RZ ;  /* 0x000000ffff0f7224 */ /* 0x000fe200078e00ff */
[----:B------:R-:W0:Y:S01]  /*0960*/  LDCU UR6, c[0x0][0x3a4] ;  /* 0x00007480ff0677ac */ /* 0x000e220008000800 */
[----:B------:R-:W-:-:S04]  /*0970*/  IMAD.WIDE.U32 R16, R13, 0x4, R8 ;  /* 0x000000040d107825 */ /* 0x000fc800078e0008 */
[----:B------:R-:W-:-:S07]  /*0980*/  IMAD.WIDE.U32 R10, R13, 0x4, R2 ;  /* 0x000000040d0a7825 */ /* 0x000fce00078e0002 */
.L_x_35:
[----:B------:R-:W-:-:S13]  /*0990*/  ISETP.NE.AND P0, PT, R13, R15, PT ;  /* 0x0000000f0d00720c */ /* 0x000fda0003f05270 */
[----:B------:R-:W-:Y:S05]  /*09a0*/  @!P0 BRA `(.L_x_34) ;  /* 0x0000000000248947 */ /* 0x000fea0003800000 */
[C---:B------:R-:W-:Y:S01]  /*09b0*/  IMAD.WIDE.U32 R6, R15.reuse, 0x4, R2 ;  /* 0x000000040f067825 */ /* 0x040fe200078e0002 */
[----:B------:R-:W2:Y:S03]  /*09c0*/  LDG.E R14, desc[UR4][R10.64] ;  /* 0x000000040a0e7981 */ /* 0x000ea6000c1e1900 */
[----:B------:R-:W-:Y:S01]  /*09d0*/  IMAD.WIDE.U32 R4, R15, 0x4, R8 ;  /* 0x000000040f047825 */ /* 0x000fe200078e0008 */
[----:B------:R-:W3:Y:S04]  /*09e0*/  LDG.E R12, desc[UR4][R16.64] ;  /* 0x00000004100c7981 */ /* 0x000ee8000c1e1900 */
[----:B------:R-:W2:Y:S04]  /*09f0*/  LDG.E R7, desc[UR4][R6.64] ;  /* 0x0000000406077981 */ /* 0x000ea8000c1e1900 */
[----:B------:R-:W3:Y:S01]  /*0a00*/  LDG.E R5, desc[UR4][R4.64] ;  /* 0x0000000404057981 */ /* 0x000ee2000c1e1900 */
[----:B--2---:R-:W-:-:S04]  /*0a10*/  ISETP.NE.AND P0, PT, R14, R7, PT ;  /* 0x000000070e00720c */ /* 0x004fc80003f05270 */
[----:B---3--:R-:W-:-:S13]  /*0a20*/  ISETP.EQ.XOR P0, PT, R12, R5, !P0 ;  /* 0x000000050c00720c */ /* 0x008fda0004702a70 */
[----:B0-----:R-:W-:Y:S05]  /*0a30*/  @P0 EXIT ;  /* 0x000000000000094d */ /* 0x001fea0003800000 */
.L_x_34:
[----:B------:R-:W-:-:S04]  /*0a40*/  IADD3 R15, PT, PT, R15, 0x1, RZ ;  /* 0x000000010f0f7810 */ /* 0x000fc80007ffe0ff */
[----:B0-----:R-:W-:-:S13]  /*0a50*/  ISETP.NE.AND P0, PT, R15, UR6, PT ;  /* 0x000000060f007c0c */ /* 0x001fda000bf05270 */
[----:B------:R-:W-:Y:S05]  /*0a60*/  @P0 BRA `(.L_x_35) ;  /* 0xfffffffc00c80947 */ /* 0x000fea000383ffff */
[----:B------:R-:W-:-:S05]  /*0a70*/  VIADD R13, R13, 0x1 ;  /* 0x000000010d0d7836 */ /* 0x000fca0000000000 */
[----:B------:R-:W-:-:S13]  /*0a80*/  ISETP.NE.AND P0, PT, R13, UR6, PT ;  /* 0x000000060d007c0c */ /* 0x000fda000bf05270 */
[----:B------:R-:W-:Y:S05]  /*0a90*/  @P0 BRA `(.L_x_36) ;  /* 0xfffffffc00ac0947 */ /* 0x000fea000383ffff */
.L_x_13:
[----:B------:R-:W0:Y:S01]  /*0aa0*/  LDCU.64 UR6, c[0x0][0x398] ;  /* 0x00007300ff0677ac */ /* 0x000e220008000a00 */
[----:B------:R-:W-:Y:S01]  /*0ab0*/  HFMA2 R4, -RZ, RZ, 0, 5.9604644775390625e-08 ;  /* 0x00000001ff047431 */ /* 0x000fe200000001ff */
[----:B0-----:R-:W-:-:S04]  /*0ac0*/  IADD3 R2, P0, PT, R0, UR6, RZ ;  /* 0x0000000600027c10 */ /* 0x001fc8000ff1e0ff */
[----:B------:R-:W-:Y:S02]  /*0ad0*/  LEA.HI.X.SX32 R3, R0, UR7, 0x1, P0 ;  /* 0x0000000700037c11 */ /* 0x000fe400080f0eff */
[----:B------:R-:W-:-:S05]  /*0ae0*/  PRMT R0, R4, 0x7610, R0 ;  /* 0x0000761004007816 */ /* 0x000fca0000000000 */
[----:B------:R-:W-:Y:S01]  /*0af0*/  STG.E.U8 desc[UR4][R2.64], R0 ;  /* 0x0000000002007986 */ /* 0x000fe2000c101104 */
[----:B------:R-:W-:Y:S05]  /*0b00*/  EXIT ;  /* 0x000000000000794d */ /* 0x000fea0003800000 */
.L_x_37:
        /* <DEDUP_REMOVED lines=15> */
.L_x_45:


//--------------------- .nv.shared.reserved.0     --------------------------
	.section	.nv.shared.reserved.0,"aw",@nobits
	.weak		__nv_reservedSMEM_offset_0_alias
	.size		__nv_reservedSMEM_offset_0_alias, 0, 64
	.other		__nv_reservedSMEM_offset_0_alias,@"STO_CUDA_RESERVED_SHARED STV_DEFAULT"
__nv_reservedSMEM_offset_0_alias:
	.zero		0
	.zero		64


//--------------------- .nv.global                --------------------------
	.section	.nv.global,"aw",@nobits
.nv.global:
	.type		_ZN34_INTERNAL_07a3db85_4_k_cu_663f977e6thrust24THRUST_300001_SM_1000_NS3seqE,@object
	.size		_ZN34_INTERNAL_07a3db85_4_k_cu_663f977e6thrust24THRUST_300001_SM_1000_NS3seqE,(_ZN34_INTERNAL_07a3db85_4_k_cu_663f977e4cuda3std3__48in_placeE - _ZN34_INTERNAL_07a3db85_4_k_cu_663f977e6thrust24THRUST_300001_SM_1000_NS3seqE)
_ZN34_INTERNAL_07a3db85_4_k_cu_663f977e6thrust24THRUST_300001_SM_1000_NS3seqE:
	.zero		1
	.type		_ZN34_INTERNAL_07a3db85_4_k_cu_663f977e4cuda3std3__48in_placeE,@object
	.size		_ZN34_INTERNAL_07a3db85_4_k_cu_663f977e4cuda3std3__48in_placeE,(_ZN34_INTERNAL_07a3db85_4_k_cu_663f977e4cuda3std6ranges3__45__cpo4sizeE - _ZN34_INTERNAL_07a3db85_4_k_cu_663f977e4cuda3std3__48in_placeE)
_ZN34_INTERNAL_07a3db85_4_k_cu_663f977e4cuda3std3__48in_placeE:
	.zero		1
	.type		_ZN34_INTERNAL_07a3db85_4_k_cu_663f977e4cuda3std6ranges3__45__cpo4sizeE,@object
	.size		_ZN34_INTERNAL_07a3db85_4_k_cu_663f977e4cuda3std6ranges3__45__cpo4sizeE,(_ZN34_INTERNAL_07a3db85_4_k_cu_663f977e6thrust24THRUST_300001_SM_1000_NS12placeholders2_3E - _ZN34_INTERNAL_07a3db85_4_k_cu_663f977e4cuda3std6ranges3__45__cpo4sizeE)
_ZN34_INTERNAL_07a3db85_4_k_cu_663f977e4cuda3std6ranges3__45__cpo4sizeE:
	.zero		1
	.type		_ZN34_INTERNAL_07a3db85_4_k_cu_663f977e6thrust24THRUST_300001_SM_1000_NS12placeholders2_3E,@object
	.size		_ZN34_INTERNAL_07a3db85_4_k_cu_663f977e6thrust24THRUST_300001_SM_1000_NS12placeholders2_3E,(_ZN34_INTERNAL_07a3db85_4_k_cu_663f977e4cuda3std3__45__cpo6cbeginE - _ZN34_INTERNAL_07a3db85_4_k_cu_663f977e6thrust24THRUST_300001_SM_1000_NS12placeholders2_3E)
_ZN34_INTERNAL_07a3db85_4_k_cu_663f977e6thrust24THRUST_300001_SM_1000_NS12placeholders2_3E:
	.zero		1
	.type		_ZN34_INTERNAL_07a3db85_4_k_cu_663f977e4cuda3std3__45__cpo6cbeginE,@object
	.size		_ZN34_INTERNAL_07a3db85_4_k_cu_663f977e4cuda3std3__45__cpo6cbeginE,(_ZN34_INTERNAL_07a3db85_4_k_cu_663f977e4cuda3std6ranges3__45__cpo6cbeginE - _ZN34_INTERNAL_07a3db85_4_k_cu_663f977e4cuda3std3__45__cpo6cbeginE)
_ZN34_INTERNAL_07a3db85_4_k_cu_663f977e4cuda3std3__45__cpo6cbeginE:
	.zero		1
	.type		_ZN34_INTERNAL_07a3db85_4_k_cu_663f977e4cuda3std6ranges3__45__cpo6cbeginE,@object
	.size		_ZN34_INTERNAL_07a3db85_4_k_cu_663f977e4cuda3std6ranges3__45__cpo6cbeginE,(_ZN34_INTERNAL_07a3db85_4_k_cu_663f977e6thrust24THRUST_300001_SM_1000_NS12placeholders2_7E - _ZN34_INTERNAL_07a3db85_4_k_cu_663f977e4cuda3std6ranges3__45__cpo6cbeginE)
_ZN34_INTERNAL_07a3db85_4_k_cu_663f977e4cuda3std6ranges3__45__cpo6cbeginE:
	.zero		1
	.type		_ZN34_INTERNAL_07a3db85_4_k_cu_663f977e6thrust24THRUST_300001_SM_1000_NS12placeholders2_7E,@object
	.size		_ZN34_INTERNAL_07a3db85_4_k_cu_663f977e6thrust24THRUST_300001_SM_1000_NS12placeholders2_7E,(_ZN34_INTERNAL_07a3db85_4_k_cu_663f977e4cuda3std3__45__cpo7crbeginE - _ZN34_INTERNAL_07a3db85_4_k_cu_663f977e6thrust24THRUST_300001_SM_1000_NS12placeholders2_7E)
_ZN34_INTERNAL_07a3db85_4_k_cu_663f977e6thrust24THRUST_300001_SM_1000_NS12placeholders2_7E:
	.zero		1
	.type		_ZN34_INTERNAL_07a3db85_4_k_cu_663f977e4cuda3std3__45__cpo7crbeginE,@object
	.size		_ZN34_INTERNAL_07a3db85_4_k_cu_663f977e4cuda3std3__45__cpo7crbeginE,(_ZN34_INTERNAL_07a3db85_4_k_cu_663f977e4cuda3std6ranges3__45__cpo4nextE - _ZN34_INTERNAL_07a3db85_4_k_cu_663f977e4cuda3std3__45__cpo7crbeginE)
_ZN34_INTERNAL_07a3db85_4_k_cu_663f977e4cuda3std3__45__cpo7crbeginE:
	.zero		1
	.type		_ZN34_INTERNAL_07a3db85_4_k_cu_663f977e4cuda3std6ranges3__45__cpo4nextE,@object
	.size		_ZN34_INTERNAL_07a3db85_4_k_cu_663f977e4cuda3std6ranges3__45__cpo4nextE,(_ZN34_INTERNAL_07a3db85_4_k_cu_663f977e4cuda3std6ranges3__45__cpo4swapE - _ZN34_INTERNAL_07a3db85_4_k_cu_663f977e4cuda3std6ranges3__45__cpo4nextE)
_ZN34_INTERNAL_07a3db85_4_k_cu_663f977e4cuda3std6ranges3__45__cpo4nextE:
	.zero		1
	.type		_ZN34_INTERNAL_07a3db85_4_k_cu_663f977e4cuda3std6ranges3__45__cpo4swapE,@object
	.size		_ZN34_INTERNAL_07a3db85_4_k_cu_663f977e4cuda3std6ranges3__45__cpo4swapE,(_ZN34_INTERNAL_07a3db85_4_k_cu_663f977e6thrust24THRUST_300001_SM_1000_NS8cuda_cub10par_nosyncE - _ZN34_INTERNAL_07a3db85_4_k_cu_663f977e4cuda3std6ranges3__45__cpo4swapE)
_ZN34_INTERNAL_07a3db85_4_k_cu_663f977e4cuda3std6ranges3__45__cpo4swapE:
	.zero		1
	.type		_ZN34_INTERNAL_07a3db85_4_k_cu_663f977e6thrust24THRUST_300001_SM_1000_NS8cuda_cub10par_nosyncE,@object
	.size		_ZN34_INTERNAL_07a3db85_4_k_cu_663f977e6thrust24THRUST_300001_SM_1000_NS8cuda_cub10par_nosyncE,(_ZN34_INTERNAL_07a3db85_4_k_cu_663f977e6thrust24THRUST_300001_SM_1000_NS12placeholders2_9E - _ZN34_INTERNAL_07a3db85_4_k_cu_663f977e6thrust24THRUST_300001_SM_1000_NS8cuda_cub10par_nosyncE)
_ZN34_INTERNAL_07a3db85_4_k_cu_663f977e6thrust24THRUST_300001_SM_1000_NS8cuda_cub10par_nosyncE:
	.zero		1
	.type		_ZN34_INTERNAL_07a3db85_4_k_cu_663f977e6thrust24THRUST_300001_SM_1000_NS12placeholders2_9E,@object
	.size		_ZN34_INTERNAL_07a3db85_4_k_cu_663f977e6thrust24THRUST_300001_SM_1000_NS12placeholders2_9E,(_ZN34_INTERNAL_07a3db85_4_k_cu_663f977e4cuda3std3__436_GLOBAL__N__07a3db85_4_k_cu_663f977e6ignoreE - _ZN34_INTERNAL_07a3db85_4_k_cu_663f977e6thrust24THRUST_300001_SM_1000_NS12placeholders2_9E)
_ZN34_INTERNAL_07a3db85_4_k_cu_663f977e6thrust24THRUST_300001_SM_1000_NS12placeholders2_9E:
	.zero		1
	.type		_ZN34_INTERNAL_07a3db85_4_k_cu_663f977e4cuda3std3__436_GLOBAL__N__07a3db85_4_k_cu_663f977e6ignoreE,@object
	.size		_ZN34_INTERNAL_07a3db85_4_k_cu_663f977e4cuda3std3__436_GLOBAL__N__07a3db85_4_k_cu_663f977e6ignoreE,(_ZN34_INTERNAL_07a3db85_4_k_cu_663f977e4cuda3std6ranges3__45__cpo4dataE - _ZN34_INTERNAL_07a3db85_4_k_cu_663f977e4cuda3std3__436_GLOBAL__N__07a3db85_4_k_cu_663f977e6ignoreE)
_ZN34_INTERNAL_07a3db85_4_k_cu_663f977e4cuda3std3__436_GLOBAL__N__07a3db85_4_k_cu_663f977e6ignoreE:
	.zero		1
	.type		_ZN34_INTERNAL_07a3db85_4_k_cu_663f977e4cuda3std6ranges3__45__cpo4dataE,@object
	.size		_ZN34_INTERNAL_07a3db85_4_k_cu_663f977e4cuda3std6ranges3__45__cpo4dataE,(_ZN34_INTERNAL_07a3db85_4_k_cu_663f977e6thrust24THRUST_300001_SM_1000_NS12placeholders2_1E - _ZN34_INTERNAL_07a3db85_4_k_cu_663f977e4cuda3std6ranges3__45__cpo4dataE)
_ZN34_INTERNAL_07a3db85_4_k_cu_663f977e4cuda3std6ranges3__45__cpo4dataE:
	.zero		1
	.type		_ZN34_INTERNAL_07a3db85_4_k_cu_663f977e6thrust24THRUST_300001_SM_1000_NS12placeholders2_1E,@object
	.size		_ZN34_INTERNAL_07a3db85_4_k_cu_663f977e6thrust24THRUST_300001_SM_1000_NS12placeholders2_1E,(_ZN34_INTERNAL_07a3db85_4_k_cu_663f977e4cuda3std3__45__cpo5beginE - _ZN34_INTERNAL_07a3db85_4_k_cu_663f977e6thrust24THRUST_300001_SM_1000_NS12placeholders2_1E)
_ZN34_INTERNAL_07a3db85_4_k_cu_663f977e6thrust24THRUST_300001_SM_1000_NS12placeholders2_1E:
	.zero		1
	.type		_ZN34_INTERNAL_07a3db85_4_k_cu_663f977e4cuda3std3__45__cpo5beginE,@object
	.size		_ZN34_INTERNAL_07a3db85_4_k_cu_663f977e4cuda3std3__45__cpo5beginE,(_ZN34_INTERNAL_07a3db85_4_k_cu_663f977e4cuda3std6ranges3__45__cpo5beginE - _ZN34_INTERNAL_07a3db85_4_k_cu_663f977e4cuda3std3__45__cpo5beginE)
_ZN34_INTERNAL_07a3db85_4_k_cu_663f977e4cuda3std3__45__cpo5beginE:
	.zero		1
	.type		_ZN34_INTERNAL_07a3db85_4_k_cu_663f977e4cuda3std6ranges3__45__cpo5beginE,@object
	.size		_ZN34_INTERNAL_07a3db85_4_k_cu_663f977e4cuda3std6ranges3__45__cpo5beginE,(_ZN34_INTERNAL_07a3db85_4_k_cu_663f977e6thrust24THRUST_300001_SM_1000_NS12placeholders2_5E - _ZN34_INTERNAL_07a3db85_4_k_cu_663f977e4cuda3std6ranges3__45__cpo5beginE)
_ZN34_INTERNAL_07a3db85_4_k_cu_663f977e4cuda3std6ranges3__45__cpo5beginE:
	.zero		1
	.type		_ZN34_INTERNAL_07a3db85_4_k_cu_663f977e6thrust24THRUST_300001_SM_1000_NS12placeholders2_5E,@object
	.size		_ZN34_INTERNAL_07a3db85_4_k_cu_663f977e6thrust24THRUST_300001_SM_1000_NS12placeholders2_5E,(_ZN34_INTERNAL_07a3db85_4_k_cu_663f977e4cuda3std3__45__cpo6rbeginE - _ZN34_INTERNAL_07a3db85_4_k_cu_663f977e6thrust24THRUST_300001_SM_1000_NS12placeholders2_5E)
_ZN34_INTERNAL_07a3db85_4_k_cu_663f977e6thrust24THRUST_300001_SM_1000_NS12placeholders2_5E:
	.zero		1
	.type		_ZN34_INTERNAL_07a3db85_4_k_cu_663f977e4cuda3std3__45__cpo6rbeginE,@object
	.size		_ZN34_INTERNAL_07a3db85_4_k_cu_663f977e4cuda3std3__45__cpo6rbeginE,(_ZN34_INTERNAL_07a3db85_4_k_cu_663f977e4cuda3std6ranges3__45__cpo7advanceE - _ZN34_INTERNAL_07a3db85_4_k_cu_663f977e4cuda3std3__45__cpo6rbeginE)
_ZN34_INTERNAL_07a3db85_4_k_cu_663f977e4cuda3std3__45__cpo6rbeginE:
	.zero		1
	.type		_ZN34_INTERNAL_07a3db85_4_k_cu_663f977e4cuda3std6ranges3__45__cpo7advanceE,@object
	.size		_ZN34_INTERNAL_07a3db85_4_k_cu_663f977e4cuda3std6ranges3__45__cpo7advanceE,(_ZN34_INTERNAL_07a3db85_4_k_cu_663f977e4cuda3std3__47nulloptE - _ZN34_INTERNAL_07a3db85_4_k_cu_663f977e4cuda3std6ranges3__45__cpo7advanceE)
_ZN34_INTERNAL_07a3db85_4_k_cu_663f977e4cuda3std6ranges3__45__cpo7advanceE:
	.zero		1
	.type		_ZN34_INTERNAL_07a3db85_4_k_cu_663f977e4cuda3std3__47nulloptE,@object
	.size		_ZN34_INTERNAL_07a3db85_4_k_cu_663f977e4cuda3std3__47nulloptE,(_ZN34_INTERNAL_07a3db85_4_k_cu_663f977e4cuda3std6ranges3__45__cpo8distanceE - _ZN34_INTERNAL_07a3db85_4_k_cu_663f977e4cuda3std3__47nulloptE)
_ZN34_INTERNAL_07a3db85_4_k_cu_663f977e4cuda3std3__47nulloptE:
	.zero		1
	.type		_ZN34_INTERNAL_07a3db85_4_k_cu_663f977e4cuda3std6ranges3__45__cpo8distanceE,@object
	.size		_ZN34_INTERNAL_07a3db85_4_k_cu_663f977e4cuda3std6ranges3__45__cpo8distanceE,(_ZN34_INTERNAL_07a3db85_4_k_cu_663f977e6thrust24THRUST_300001_SM_1000_NS12placeholders3_10E - _ZN34_INTERNAL_07a3db85_4_k_cu_663f977e4cuda3std6ranges3__45__cpo8distanceE)
_ZN34_INTERNAL_07a3db85_4_k_cu_663f977e4cuda3std6ranges3__45__cpo8distanceE:
	.zero		1
	.type		_ZN34_INTERNAL_07a3db85_4_k_cu_663f977e6thrust24THRUST_300001_SM_1000_NS12placeholders3_10E,@object
	.size		_ZN34_INTERNAL_07a3db85_4_k_cu_663f977e6thrust24THRUST_300001_SM_1000_NS12placeholders3_10E,(_ZN34_INTERNAL_07a3db85_4_k_cu_663f977e4cuda3std3__419piecewise_constructE - _ZN34_INTERNAL_07a3db85_4_k_cu_663f977e6thrust24THRUST_300001_SM_1000_NS12placeholders3_10E)
_ZN34_INTERNAL_07a3db85_4_k_cu_663f977e6thrust24THRUST_300001_SM_1000_NS12placeholders3_10E:
	.zero		1
	.type		_ZN34_INTERNAL_07a3db85_4_k_cu_663f977e4cuda3std3__419piecewise_constructE,@object
	.size		_ZN34_INTERNAL_07a3db85_4_k_cu_663f977e4cuda3std3__419piecewise_constructE,(_ZN34_INTERNAL_07a3db85_4_k_cu_663f977e4cuda3std6ranges3__45__cpo5cdataE - _ZN34_INTERNAL_07a3db85_4_k_cu_663f977e4cuda3std3__419piecewise_constructE)
_ZN34_INTERNAL_07a3db85_4_k_cu_663f977e4cuda3std3__419piecewise_constructE:
	.zero		1
	.type		_ZN34_INTERNAL_07a3db85_4_k_cu_663f977e4cuda3std6ranges3__45__cpo5cdataE,@object
	.size		_ZN34_INTERNAL_07a3db85_4_k_cu_663f977e4cuda3std6ranges3__45__cpo5cdataE,(_ZN34_INTERNAL_07a3db85_4_k_cu_663f977e6thrust24THRUST_300001_SM_1000_NS12placeholders2_2E - _ZN34_INTERNAL_07a3db85_4_k_cu_663f977e4cuda3std6ranges3__45__cpo5cdataE)
_ZN34_INTERNAL_07a3db85_4_k_cu_663f977e4cuda3std6ranges3__45__cpo5cdataE:
	.zero		1
	.type		_ZN34_INTERNAL_07a3db85_4_k_cu_663f977e6thrust24THRUST_300001_SM_1000_NS12placeholders2_2E,@object
	.size		_ZN34_INTERNAL_07a3db85_4_k_cu_663f977e6thrust24THRUST_300001_SM_1000_NS12placeholders2_2E,(_ZN34_INTERNAL_07a3db85_4_k_cu_663f977e4cuda3std3__45__cpo3endE - _ZN34_INTERNAL_07a3db85_4_k_cu_663f977e6thrust24THRUST_300001_SM_1000_NS12placeholders2_2E)
_ZN34_INTERNAL_07a3db85_4_k_cu_663f977e6thrust24THRUST_300001_SM_1000_NS12placeholders2_2E:
	.zero		1
	.type		_ZN34_INTERNAL_07a3db85_4_k_cu_663f977e4cuda3std3__45__cpo3endE,@object
	.size		_ZN34_INTERNAL_07a3db85_4_k_cu_663f977e4cuda3std3__45__cpo3endE,(_ZN34_INTERNAL_07a3db85_4_k_cu_663f977e4cuda3std6ranges3__45__cpo3endE - _ZN34_INTERNAL_07a3db85_4_k_cu_663f977e4cuda3std3__45__cpo3endE)
_ZN34_INTERNAL_07a3db85_4_k_cu_663f977e4cuda3std3__45__cpo3endE:
	.zero		1
	.type		_ZN34_INTERNAL_07a3db85_4_k_cu_663f977e4cuda3std6ranges3__45__cpo3endE,@object
	.size		_ZN34_INTERNAL_07a3db85_4_k_cu_663f977e4cuda3std6ranges3__45__cpo3endE,(_ZN34_INTERNAL_07a3db85_4_k_cu_663f977e6thrust24THRUST_300001_SM_1000_NS12placeholders2_6E - _ZN34_INTERNAL_07a3db85_4_k_cu_663f977e4cuda3std6ranges3__45__cpo3endE)
_ZN34_INTERNAL_07a3db85_4_k_cu_663f977e4cuda3std6ranges3__45__cpo3endE:
	.zero		1
	.type		_ZN34_INTERNAL_07a3db85_4_k_cu_663f977e6thrust24THRUST_300001_SM_1000_NS12placeholders2_6E,@object
	.size		_ZN34_INTERNAL_07a3db85_4_k_cu_663f977e6thrust24THRUST_300001_SM_1000_NS12placeholders2_6E,(_ZN34_INTERNAL_07a3db85_4_k_cu_663f977e4cuda3std3__45__cpo4rendE - _ZN34_INTERNAL_07a3db85_4_k_cu_663f977e6thrust24THRUST_300001_SM_1000_NS12placeholders2_6E)
_ZN34_INTERNAL_07a3db85_4_k_cu_663f977e6thrust24THRUST_300001_SM_1000_NS12placeholders2_6E:
	.zero		1
	.type		_ZN34_INTERNAL_07a3db85_4_k_cu_663f977e4cuda3std3__45__cpo4rendE,@object
	.size		_ZN34_INTERNAL_07a3db85_4_k_cu_663f977e4cuda3std3__45__cpo4rendE,(_ZN34_INTERNAL_07a3db85_4_k_cu_663f977e4cuda3std6ranges3__45__cpo9iter_swapE - _ZN34_INTERNAL_07a3db85_4_k_cu_663f977e4cuda3std3__45__cpo4rendE)
_ZN34_INTERNAL_07a3db85_4_k_cu_663f977e4cuda3std3__45__cpo4rendE:
	.zero		1
	.type		_ZN34_INTERNAL_07a3db85_4_k_cu_663f977e4cuda3std6ranges3__45__cpo9iter_swapE,@object
	.size		_ZN34_INTERNAL_07a3db85_4_k_cu_663f977e4cuda3std6ranges3__45__cpo9iter_swapE,(_ZN34_INTERNAL_07a3db85_4_k_cu_663f977e4cuda3std3__48unexpectE - _ZN34_INTERNAL_07a3db85_4_k_cu_663f977e4cuda3std6ranges3__45__cpo9iter_swapE)
_ZN34_INTERNAL_07a3db85_4_k_cu_663f977e4cuda3std6ranges3__45__cpo9iter_swapE:
	.zero		1
	.type		_ZN34_INTERNAL_07a3db85_4_k_cu_663f977e4cuda3std3__48unexpectE,@object
	.size		_ZN34_INTERNAL_07a3db85_4_k_cu_663f977e4cuda3std3__48unexpectE,(_ZN34_INTERNAL_07a3db85_4_k_cu_663f977e6thrust24THRUST_300001_SM_1000_NS8cuda_cub3parE - _ZN34_INTERNAL_07a3db85_4_k_cu_663f977e4cuda3std3__48unexpectE)
_ZN34_INTERNAL_07a3db85_4_k_cu_663f977e4cuda3std3__48unexpectE:
	.zero		1
	.type		_ZN34_INTERNAL_07a3db85_4_k_cu_663f977e6thrust24THRUST_300001_SM_1000_NS8cuda_cub3parE,@object
	.size		_ZN34_INTERNAL_07a3db85_4_k_cu_663f977e6thrust24THRUST_300001_SM_1000_NS8cuda_cub3parE,(_ZN34_INTERNAL_07a3db85_4_k_cu_663f977e6thrust24THRUST_300001_SM_1000_NS12placeholders2_4E - _ZN34_INTERNAL_07a3db85_4_k_cu_663f977e6thrust24THRUST_300001_SM_1000_NS8cuda_cub3parE)
_ZN34_INTERNAL_07a3db85_4_k_cu_663f977e6thrust24THRUST_300001_SM_1000_NS8cuda_cub3parE:
	.zero		1
	.type		_ZN34_INTERNAL_07a3db85_4_k_cu_663f977e6thrust24THRUST_300001_SM_1000_NS12placeholders2_4E,@object
	.size		_ZN34_INTERNAL_07a3db85_4_k_cu_663f977e6thrust24THRUST_300001_SM_1000_NS12placeholders2_4E,(_ZN34_INTERNAL_07a3db85_4_k_cu_663f977e4cuda3std3__45__cpo4cendE - _ZN34_INTERNAL_07a3db85_4_k_cu_663f977e6thrust24THRUST_300001_SM_1000_NS12placeholders2_4E)
_ZN34_INTERNAL_07a3db85_4_k_cu_663f977e6thrust24THRUST_300001_SM_1000_NS12placeholders2_4E:
	.zero		1
	.type		_ZN34_INTERNAL_07a3db85_4_k_cu_663f977e4cuda3std3__45__cpo4cendE,@object
	.size		_ZN34_INTERNAL_07a3db85_4_k_cu_663f977e4cuda3std3__45__cpo4cendE,(_ZN34_INTERNAL_07a3db85_4_k_cu_663f977e4cuda3std6ranges3__45__cpo4cendE - _ZN34_INTERNAL_07a3db85_4_k_cu_663f977e4cuda3std3__45__cpo4cendE)
_ZN34_INTERNAL_07a3db85_4_k_cu_663f977e4cuda3std3__45__cpo4cendE:
	.zero		1
	.type		_ZN34_INTERNAL_07a3db85_4_k_cu_663f977e4cuda3std6ranges3__45__cpo4cendE,@object
	.size		_ZN34_INTERNAL_07a3db85_4_k_cu_663f977e4cuda3std6ranges3__45__cpo4cendE,(_ZN34_INTERNAL_07a3db85_4_k_cu_663f977e4cuda3std3__420unreachable_sentinelE - _ZN34_INTERNAL_07a3db85_4_k_cu_663f977e4cuda3std6ranges3__45__cpo4cendE)
_ZN34_INTERNAL_07a3db85_4_k_cu_663f977e4cuda3std6ranges3__45__cpo4cendE:
	.zero		1
	.type		_ZN34_INTERNAL_07a3db85_4_k_cu_663f977e4cuda3std3__420unreachable_sentinelE,@object
	.size		_ZN34_INTERNAL_07a3db85_4_k_cu_663f977e4cuda3std3__420unreachable_sentinelE,(_ZN34_INTERNAL_07a3db85_4_k_cu_663f977e4cuda3std6ranges3__45__cpo5ssizeE - _ZN34_INTERNAL_07a3db85_4_k_cu_663f977e4cuda3std3__420unreachable_sentinelE)
_ZN34_INTERNAL_07a3db85_4_k_cu_663f977e4cuda3std3__420unreachable_sentinelE:
	.zero		1
	.type		_ZN34_INTERNAL_07a3db85_4_k_cu_663f977e4cuda3std6ranges3__45__cpo5ssizeE,@object
	.size		_ZN34_INTERNAL_07a3db85_4_k_cu_663f977e4cuda3std6ranges3__45__cpo5ssizeE,(_ZN34_INTERNAL_07a3db85_4_k_cu_663f977e6thrust24THRUST_300001_SM_1000_NS12placeholders2_8E - _ZN34_INTERNAL_07a3db85_4_k_cu_663f977e4cuda3std6ranges3__45__cpo5ssizeE)
_ZN34_INTERNAL_07a3db85_4_k_cu_663f977e4cuda3std6ranges3__45__cpo5ssizeE:
	.zero		1
	.type		_ZN34_INTERNAL_07a3db85_4_k_cu_663f977e6thrust24THRUST_300001_SM_1000_NS12placeholders2_8E,@object
	.size		_ZN34_INTERNAL_07a3db85_4_k_cu_663f977e6thrust24THRUST_300001_SM_1000_NS12placeholders2_8E,(_ZN34_INTERNAL_07a3db85_4_k_cu_663f977e4cuda3std3__45__cpo5crendE - _ZN34_INTERNAL_07a3db85_4_k_cu_663f977e6thrust24THRUST_300001_SM_1000_NS12placeholders2_8E)
_ZN34_INTERNAL_07a3db85_4_k_cu_663f977e6thrust24THRUST_300001_SM_1000_NS12placeholders2_8E:
	.zero		1
	.type		_ZN34_INTERNAL_07a3db85_4_k_cu_663f977e4cuda3std3__45__cpo5crendE,@object
	.size		_ZN34_INTERNAL_07a3db85_4_k_cu_663f977e4cuda3std3__45__cpo5crendE,(_ZN34_INTERNAL_07a3db85_4_k_cu_663f977e4cuda3std6ranges3__45__cpo4prevE - _ZN34_INTERNAL_07a3db85_4_k_cu_663f977e4cuda3std3__45__cpo5crendE)
_ZN34_INTERNAL_07a3db85_4_k_cu_663f977e4cuda3std3__45__cpo5crendE:
	.zero		1
	.type		_ZN34_INTERNAL_07a3db85_4_k_cu_663f977e4cuda3std6ranges3__45__cpo4prevE,@object
	.size		_ZN34_INTERNAL_07a3db85_4_k_cu_663f977e4cuda3std6ranges3__45__cpo4prevE,(_ZN34_INTERNAL_07a3db85_4_k_cu_663f977e4cuda3std6ranges3__45__cpo9iter_moveE - _ZN34_INTERNAL_07a3db85_4_k_cu_663f977e4cuda3std6ranges3__45__cpo4prevE)
_ZN34_INTERNAL_07a3db85_4_k_cu_663f977e4cuda3std6ranges3__45__cpo4prevE:
	.zero		1
	.type		_ZN34_INTERNAL_07a3db85_4_k_cu_663f977e4cuda3std6ranges3__45__cpo9iter_moveE,@object
	.size		_ZN34_INTERNAL_07a3db85_4_k_cu_663f977e4cuda3std6ranges3__45__cpo9iter_moveE,(_ZN34_INTERNAL_07a3db85_4_k_cu_663f977e6thrust24THRUST_300001_SM_1000_NS6system6detail10sequential3seqE - _ZN34_INTERNAL_07a3db85_4_k_cu_663f977e4cuda3std6ranges3__45__cpo9iter_moveE)
_ZN34_INTERNAL_07a3db85_4_k_cu_663f977e4cuda3std6ranges3__45__cpo9iter_moveE:
	.zero		1
	.type		_ZN34_INTERNAL_07a3db85_4_k_cu_663f977e6thrust24THRUST_300001_SM_1000_NS6system6detail10sequential3seqE,@object
	.size		_ZN34_INTERNAL_07a3db85_4_k_cu_663f977e6thrust24THRUST_300001_SM_1000_NS6system6detail10sequential3seqE,(.L_31 - _ZN34_INTERNAL_07a3db85_4_k_cu_663f977e6thrust24THRUST_300001_SM_1000_NS6system6detail10sequential3seqE)
_ZN34_INTERNAL_07a3db85_4_k_cu_663f977e6thrust24THRUST_300001_SM_1000_NS6system6detail10sequential3seqE:
	.zero		1
.L_31:


//--------------------- .nv.constant0._ZN3cub18CUB_300001_SM_10006detail8for_each13static_kernelINS2_12policy_hub_t12policy_500_tElN6thrust24THRUST_300001_SM_1000_NS8cuda_cub6__fill7functorINS7_6detail15normal_iteratorINS7_10device_ptrIhEEEEhEEEEvT0_T1_ --------------------------
	.section	.nv.constant0._ZN3cub18CUB_300001_SM_10006detail8for_each13static_kernelINS2_12policy_hub_t12policy_500_tElN6thrust24THRUST_300001_SM_1000_NS8cuda_cub6__fill7functorINS7_6detail15normal_iteratorINS7_10device_ptrIhEEEEhEEEEvT0_T1_,"a",@progbits
	.sectionflags	@""
	.align	4
.nv.constant0._ZN3cub18CUB_300001_SM_10006detail8for_each13static_kernelINS2_12policy_hub_t12policy_500_tElN6thrust24THRUST_300001_SM_1000_NS8cuda_cub6__fill7functorINS7_6detail15normal_iteratorINS7_10device_ptrIhEEEEhEEEEvT0_T1_:
	.zero		920


//--------------------- .nv.constant0._ZN3cub18CUB_300001_SM_10006detail8for_each13static_kernelINS2_12policy_hub_t12policy_500_tEmN6thrust24THRUST_300001_SM_1000_NS8cuda_cub20__uninitialized_fill7functorINS7_10device_ptrIhEEhEEEEvT0_T1_ --------------------------
	.section	.nv.constant0._ZN3cub18CUB_300001_SM_10006detail8for_each13static_kernelINS2_12policy_hub_t12policy_500_tEmN6thrust24THRUST_300001_SM_1000_NS8cuda_cub20__uninitialized_fill7functorINS7_10device_ptrIhEEhEEEEvT0_T1_,"a",@progbits
	.sectionflags	@""
	.align	4
.nv.constant0._ZN3cub18CUB_300001_SM_10006detail8for_each13static_kernelINS2_12policy_hub_t12policy_500_tEmN6thrust24THRUST_300001_SM_1000_NS8cuda_cub20__uninitialized_fill7functorINS7_10device_ptrIhEEhEEEEvT0_T1_:
	.zero		920


//--------------------- .nv.constant0._ZN3cub18CUB_300001_SM_10006detail8for_each13static_kernelINS2_12policy_hub_t12policy_500_tEmN6thrust24THRUST_300001_SM_1000_NS8cuda_cub6__fill7functorINS7_6detail15normal_iteratorINS7_10device_ptrIhEEEEhEEEEvT0_T1_ --------------------------
	.section	.nv.constant0._ZN3cub18CUB_300001_SM_10006detail8for_each13static_kernelINS2_12policy_hub_t12policy_500_tEmN6thrust24THRUST_300001_SM_1000_NS8cuda_cub6__fill7functorINS7_6detail15normal_iteratorINS7_10device_ptrIhEEEEhEEEEvT0_T1_,"a",@progbits
	.sectionflags	@""
	.align	4
.nv.constant0._ZN3cub18CUB_300001_SM_10006detail8for_each13static_kernelINS2_12policy_hub_t12policy_500_tEmN6thrust24THRUST_300001_SM_1000_NS8cuda_cub6__fill7functorINS7_6detail15normal_iteratorINS7_10device_ptrIhEEEEhEEEEvT0_T1_:
	.zero		920


//--------------------- .nv.constant0._ZN3cub18CUB_300001_SM_10006detail8for_each13static_kernelINS2_12policy_hub_t12policy_500_tElN6thrust24THRUST_300001_SM_1000_NS8cuda_cub6__fill7functorINS7_6detail15normal_iteratorINS7_10device_ptrIiEEEEiEEEEvT0_T1_ --------------------------
	.section	.nv.constant0._ZN3cub18CUB_300001_SM_10006detail8for_each13static_kernelINS2_12policy_hub_t12policy_500_tElN6thrust24THRUST_300001_SM_1000_NS8cuda_cub6__fill7functorINS7_6detail15normal_iteratorINS7_10device_ptrIiEEEEiEEEEvT0_T1_,"a",@progbits
	.sectionflags	@""
	.align	4
.nv.constant0._ZN3cub18CUB_300001_SM_10006detail8for_each13static_kernelINS2_12policy_hub_t12policy_500_tElN6thrust24THRUST_300001_SM_1000_NS8cuda_cub6__fill7functorINS7_6detail15normal_iteratorINS7_10device_ptrIiEEEEiEEEEvT0_T1_:
	.zero		920


//--------------------- .nv.constant0._ZN3cub18CUB_300001_SM_10006detail8for_each13static_kernelINS2_12policy_hub_t12policy_500_tEmN6thrust24THRUST_300001_SM_1000_NS8cuda_cub20__uninitialized_fill7functorINS7_10device_ptrIiEEiEEEEvT0_T1_ --------------------------
	.section	.nv.constant0._ZN3cub18CUB_300001_SM_10006detail8for_each13static_kernelINS2_12policy_hub_t12policy_500_tEmN6thrust24THRUST_300001_SM_1000_NS8cuda_cub20__uninitialized_fill7functorINS7_10device_ptrIiEEiEEEEvT0_T1_,"a",@progbits
	.sectionflags	@""
	.align	4
.nv.constant0._ZN3cub18CUB_300001_SM_10006detail8for_each13static_kernelINS2_12policy_hub_t12policy_500_tEmN6thrust24THRUST_300001_SM_1000_NS8cuda_cub20__uninitialized_fill7functorINS7_10device_ptrIiEEiEEEEvT0_T1_:
	.zero		920


//--------------------- .nv.constant0._ZN3cub18CUB_300001_SM_10006detail8for_each13static_kernelINS2_12policy_hub_t12policy_500_tEmN6thrust24THRUST_300001_SM_1000_NS8cuda_cub6__fill7functorINS7_6detail15normal_iteratorINS7_10device_ptrIiEEEEiEEEEvT0_T1_ --------------------------
	.section	.nv.constant0._ZN3cub18CUB_300001_SM_10006detail8for_each13static_kernelINS2_12policy_hub_t12policy_500_tEmN6thrust24THRUST_300001_SM_1000_NS8cuda_cub6__fill7functorINS7_6detail15normal_iteratorINS7_10device_ptrIiEEEEiEEEEvT0_T1_,"a",@progbits
	.sectionflags	@""
	.align	4
.nv.constant0._ZN3cub18CUB_300001_SM_10006detail8for_each13static_kernelINS2_12policy_hub_t12policy_500_tEmN6thrust24THRUST_300001_SM_1000_NS8cuda_cub6__fill7functorINS7_6detail15normal_iteratorINS7_10device_ptrIiEEEEiEEEEvT0_T1_:
	.zero		920


//--------------------- .nv.constant0._ZN3cub18CUB_300001_SM_10006detail11EmptyKernelIvEEvv --------------------------
	.section	.nv.constant0._ZN3cub18CUB_300001_SM_10006detail11EmptyKernelIvEEvv,"a",@progbits
	.sectionflags	@""
	.align	4
.nv.constant0._ZN3cub18CUB_300001_SM_10006detail11EmptyKernelIvEEvv:
	.zero		896


//--------------------- .nv.constant0._Z12check_subseqPiS_S_Phjjj --------------------------
	.section	.nv.constant0._Z12check_subseqPiS_S_Phjjj,"a",@progbits
	.sectionflags	@""
	.align	4
.nv.constant0._Z12check_subseqPiS_S_Phjjj:
	.zero		940


//--------------------- SYMBOLS --------------------------

	.type		.nv.reservedSmem.offset0,@object
	.size		.nv.reservedSmem.offset0,0x4
